def attn_fwd(
    Q,
    K,
    V,
    Out,
    Lse,
    sm_scale,
    stride_qz,
    stride_qh,
    stride_qm,
    stride_qk,
    stride_kz,
    stride_kh,
    stride_kn,
    stride_kk,
    stride_vz,
    stride_vh,
    stride_vn,
    stride_vk,
    stride_oz,
    stride_oh,
    stride_om,
    stride_ok,
    seqlen_q,
    seqlen_k,
    BLOCK_M: tl.constexpr,
    BLOCK_N: tl.constexpr,
    HEAD_DIM: tl.constexpr,
    CAUSAL: tl.constexpr,
):
    start_m = tl.program_id(0)
    off_hz = tl.program_id(1)
    q_off = off_hz * stride_qh
    k_off = off_hz * stride_kh
    v_off = off_hz * stride_vh
    offs_m = start_m * BLOCK_M + tl.arange(0, BLOCK_M)
    offs_d = tl.arange(0, HEAD_DIM)
    offs_n = tl.arange(0, BLOCK_N)
    q_ptrs = Q + q_off + offs_m[:, None] * stride_qm + offs_d[None, :] * stride_qk
    k_ptrs = K + k_off + offs_d[:, None] * stride_kk + offs_n[None, :] * stride_kn
    v_ptrs = V + v_off + offs_n[:, None] * stride_vn + offs_d[None, :] * stride_vk
    m_i = tl.full([BLOCK_M], float("-inf"), dtype=tl.float32)
    l_i = tl.zeros([BLOCK_M], dtype=tl.float32) + 1.0
    acc = tl.zeros([BLOCK_M, HEAD_DIM], dtype=tl.float32)
    q = tl.load(q_ptrs)
    acc, l_i, m_i = _attn_fwd_inner(
        acc,
        l_i,
        m_i,
        q,
        k_ptrs,
        v_ptrs,
        sm_scale,
        stride_kn,
        stride_vn,
        start_m,
        seqlen_k,
        BLOCK_M,
        BLOCK_N,
        HEAD_DIM,
        CAUSAL,
    )
    acc = acc / l_i[:, None]
    lse = m_i + tl.math.log2(l_i) / 1.4426950408889634
    o_ptrs = (
        Out
        + off_hz * stride_oh
        + offs_m[:, None] * stride_om
        + offs_d[None, :] * stride_ok
    )
    tl.store(o_ptrs, acc.to(Out.dtype.element_ty))
    tl.store(Lse + off_hz * seqlen_q + offs_m, lse)

# config = {"BLOCK_M": 128, "BLOCK_N": 32, "HEAD_DIM": 32, "arch": "sm_80", "causal": false, "dtype": "fp16", "num_stages": 4, "num_warps": 4}
# arch = sm_80


// ===== COMPILED SASS (sm_80) =====

	.target	sm_80

	.elftype	@"ET_EXEC"


//--------------------- .note.nv.tkinfo           --------------------------
	.section	.note.nv.tkinfo,"",@"SHT_NOTE"
	.sectionflags	@"SHF_NOTE_NV_TKINFO"
	.tkinfo
        /*0018*/ 	.word	0x00000002
        /*0030*/ 	.string	""
        /*0030*/ 	.string	"ptxas"
        /*0030*/ 	.string	"Cuda compilation tools, release 13.0, V13.0.88"
        /*0030*/ 	.string	"Build cuda_13.0.r13.0/compiler.36424714_0"
        /*0030*/ 	.string	"-v  -suppress-debug-info  -lineinfo  -arch sm_80 "



//--------------------- .note.nv.cuinfo           --------------------------
	.section	.note.nv.cuinfo,"",@"SHT_NOTE"
	.sectionflags	@"SHF_NOTE_NV_CUINFO"
        /*0018*/ 	.short	0x0002
        /*001a*/ 	.short	0x0050
        /*001c*/ 	.short	0x0082
	.zero		2


//--------------------- .nv.info                  --------------------------
	.section	.nv.info,"",@"SHT_CUDA_INFO"
	.align	4


	//----- nvinfo : EIATTR_REGCOUNT
	.align		4
        /*0000*/ 	.byte	0x04, 0x2f
        /*0002*/ 	.short	(.L_2 - .L_1)
	.align		4
.L_1:
        /*0004*/ 	.word	index@(attn_fwd)
        /*0008*/ 	.word	0x0000009a


	//----- nvinfo : EIATTR_FRAME_SIZE
	.align		4
.L_2:
        /*000c*/ 	.byte	0x04, 0x11
        /*000e*/ 	.short	(.L_4 - .L_3)
	.align		4
.L_3:
        /*0010*/ 	.word	index@(attn_fwd)
        /*0014*/ 	.word	0x00000000


	//----- nvinfo : EIATTR_MIN_STACK_SIZE
	.align		4
.L_4:
        /*0018*/ 	.byte	0x04, 0x12
        /*001a*/ 	.short	(.L_6 - .L_5)
	.align		4
.L_5:
        /*001c*/ 	.word	index@(attn_fwd)
        /*0020*/ 	.word	0x00000000
.L_6:


//--------------------- .nv.info.attn_fwd         --------------------------
	.section	.nv.info.attn_fwd,"",@"SHT_CUDA_INFO"
	.sectionflags	@""
	.align	4


	//----- nvinfo : EIATTR_CUDA_API_VERSION
	.align		4
        /*0000*/ 	.byte	0x04, 0x37
        /*0002*/ 	.short	(.L_8 - .L_7)
.L_7:
        /*0004*/ 	.word	0x00000082


	//----- nvinfo : EIATTR_SW2861232_WAR
	.align		4
.L_8:
        /*0008*/ 	.byte	0x01, 0x35
	.zero		2


	//----- nvinfo : EIATTR_PARAM_CBANK
	.align		4
        /*000c*/ 	.byte	0x04, 0x0a
        /*000e*/ 	.short	(.L_10 - .L_9)
	.align		4
.L_9:
        /*0010*/ 	.word	index@(.nv.constant0.attn_fwd)
        /*0014*/ 	.short	0x0160
        /*0016*/ 	.short	0x0088


	//----- nvinfo : EIATTR_CBANK_PARAM_SIZE
	.align		4
.L_10:
        /*0018*/ 	.byte	0x03, 0x19
        /*001a*/ 	.short	0x0088


	//----- nvinfo : EIATTR_KPARAM_INFO
	.align		4
        /*001c*/ 	.byte	0x04, 0x17
        /*001e*/ 	.short	(.L_12 - .L_11)
.L_11:
        /*0020*/ 	.word	0x00000000
        /*0024*/ 	.short	0x0019
        /*0026*/ 	.short	0x0080
        /*0028*/ 	.byte	0x00, 0xf4, 0x21, 0x00


	//----- nvinfo : EIATTR_KPARAM_INFO
	.align		4
.L_12:
        /*002c*/ 	.byte	0x04, 0x17
        /*002e*/ 	.short	(.L_14 - .L_13)
.L_13:
        /*0030*/ 	.word	0x00000000
        /*0034*/ 	.short	0x0018
        /*0036*/ 	.short	0x0078
        /*0038*/ 	.byte	0x00, 0xf4, 0x21, 0x00


	//----- nvinfo : EIATTR_KPARAM_INFO
	.align		4
.L_14:
        /*003c*/ 	.byte	0x04, 0x17
        /*003e*/ 	.short	(.L_16 - .L_15)
.L_15:
        /*0040*/ 	.word	0x00000000
        /*0044*/ 	.short	0x0017
        /*0046*/ 	.short	0x0070
        /*0048*/ 	.byte	0x00, 0xf0, 0x11, 0x00


	//----- nvinfo : EIATTR_KPARAM_INFO
	.align		4
.L_16:
        /*004c*/ 	.byte	0x04, 0x17
        /*004e*/ 	.short	(.L_18 - .L_17)
.L_17:
        /*0050*/ 	.word	0x00000000
        /*0054*/ 	.short	0x0016
        /*0056*/ 	.short	0x006c
        /*0058*/ 	.byte	0x00, 0xf0, 0x11, 0x00


	//----- nvinfo : EIATTR_KPARAM_INFO
	.align		4
.L_18:
        /*005c*/ 	.byte	0x04, 0x17
        /*005e*/ 	.short	(.L_20 - .L_19)
.L_19:
        /*0060*/ 	.word	0x00000000
        /*0064*/ 	.short	0x0015
        /*0066*/ 	.short	0x0068
        /*0068*/ 	.byte	0x00, 0xf0, 0x11, 0x00


	//----- nvinfo : EIATTR_KPARAM_INFO
	.align		4
.L_20:
        /*006c*/ 	.byte	0x04, 0x17
        /*006e*/ 	.short	(.L_22 - .L_21)
.L_21:
        /*0070*/ 	.word	0x00000000
        /*0074*/ 	.short	0x0014
        /*0076*/ 	.short	0x0064
        /*0078*/ 	.byte	0x00, 0xf0, 0x11, 0x00


	//----- nvinfo : EIATTR_KPARAM_INFO
	.align		4
.L_22:
        /*007c*/ 	.byte	0x04, 0x17
        /*007e*/ 	.short	(.L_24 - .L_23)
.L_23:
        /*0080*/ 	.word	0x00000000
        /*0084*/ 	.short	0x0013
        /*0086*/ 	.short	0x0060
        /*0088*/ 	.byte	0x00, 0xf0, 0x11, 0x00


	//----- nvinfo : EIATTR_KPARAM_INFO
	.align		4
.L_24:
        /*008c*/ 	.byte	0x04, 0x17
        /*008e*/ 	.short	(.L_26 - .L_25)
.L_25:
        /*0090*/ 	.word	0x00000000
        /*0094*/ 	.short	0x0012
        /*0096*/ 	.short	0x005c
        /*0098*/ 	.byte	0x00, 0xf0, 0x11, 0x00


	//----- nvinfo : EIATTR_KPARAM_INFO
	.align		4
.L_26:
        /*009c*/ 	.byte	0x04, 0x17
        /*009e*/ 	.short	(.L_28 - .L_27)
.L_27:
        /*00a0*/ 	.word	0x00000000
        /*00a4*/ 	.short	0x0011
        /*00a6*/ 	.short	0x0058
        /*00a8*/ 	.byte	0x00, 0xf0, 0x11, 0x00


	//----- nvinfo : EIATTR_KPARAM_INFO
	.align		4
.L_28:
        /*00ac*/ 	.byte	0x04, 0x17
        /*00ae*/ 	.short	(.L_30 - .L_29)
.L_29:
        /*00b0*/ 	.word	0x00000000
        /*00b4*/ 	.short	0x0010
        /*00b6*/ 	.short	0x0054
        /*00b8*/ 	.byte	0x00, 0xf0, 0x11, 0x00


	//----- nvinfo : EIATTR_KPARAM_INFO
	.align		4
.L_30:
        /*00bc*/ 	.byte	0x04, 0x17
        /*00be*/ 	.short	(.L_32 - .L_31)
.L_31:
        /*00c0*/ 	.word	0x00000000
        /*00c4*/ 	.short	0x000f
        /*00c6*/ 	.short	0x0050
        /*00c8*/ 	.byte	0x00, 0xf0, 0x11, 0x00


	//----- nvinfo : EIATTR_KPARAM_INFO
	.align		4
.L_32:
        /*00cc*/ 	.byte	0x04, 0x17
        /*00ce*/ 	.short	(.L_34 - .L_33)
.L_33:
        /*00d0*/ 	.word	0x00000000
        /*00d4*/ 	.short	0x000e
        /*00d6*/ 	.short	0x004c
        /*00d8*/ 	.byte	0x00, 0xf0, 0x11, 0x00


	//----- nvinfo : EIATTR_KPARAM_INFO
	.align		4
.L_34:
        /*00dc*/ 	.byte	0x04, 0x17
        /*00de*/ 	.short	(.L_36 - .L_35)
.L_35:
        /*00e0*/ 	.word	0x00000000
        /*00e4*/ 	.short	0x000d
        /*00e6*/ 	.short	0x0048
        /*00e8*/ 	.byte	0x00, 0xf0, 0x11, 0x00


	//----- nvinfo : EIATTR_KPARAM_INFO
	.align		4
.L_36:
        /*00ec*/ 	.byte	0x04, 0x17
        /*00ee*/ 	.short	(.L_38 - .L_37)
.L_37:
        /*00f0*/ 	.word	0x00000000
        /*00f4*/ 	.short	0x000c
        /*00f6*/ 	.short	0x0044
        /*00f8*/ 	.byte	0x00, 0xf0, 0x11, 0x00


	//----- nvinfo : EIATTR_KPARAM_INFO
	.align		4
.L_38:
        /*00fc*/ 	.byte	0x04, 0x17
        /*00fe*/ 	.short	(.L_40 - .L_39)
.L_39:
        /*0100*/ 	.word	0x00000000
        /*0104*/ 	.short	0x000b
        /*0106*/ 	.short	0x0040
        /*0108*/ 	.byte	0x00, 0xf0, 0x11, 0x00


	//----- nvinfo : EIATTR_KPARAM_INFO
	.align		4
.L_40:
        /*010c*/ 	.byte	0x04, 0x17
        /*010e*/ 	.short	(.L_42 - .L_41)
.L_41:
        /*0110*/ 	.word	0x00000000
        /*0114*/ 	.short	0x000a
        /*0116*/ 	.short	0x003c
        /*0118*/ 	.byte	0x00, 0xf0, 0x11, 0x00


	//----- nvinfo : EIATTR_KPARAM_INFO
	.align		4
.L_42:
        /*011c*/ 	.byte	0x04, 0x17
        /*011e*/ 	.short	(.L_44 - .L_43)
.L_43:
        /*0120*/ 	.word	0x00000000
        /*0124*/ 	.short	0x0009
        /*0126*/ 	.short	0x0038
        /*0128*/ 	.byte	0x00, 0xf0, 0x11, 0x00


	//----- nvinfo : EIATTR_KPARAM_INFO
	.align		4
.L_44:
        /*012c*/ 	.byte	0x04, 0x17
        /*012e*/ 	.short	(.L_46 - .L_45)
.L_45:
        /*0130*/ 	.word	0x00000000
        /*0134*/ 	.short	0x0008
        /*0136*/ 	.short	0x0034
        /*0138*/ 	.byte	0x00, 0xf0, 0x11, 0x00


	//----- nvinfo : EIATTR_KPARAM_INFO
	.align		4
.L_46:
        /*013c*/ 	.byte	0x04, 0x17
        /*013e*/ 	.short	(.L_48 - .L_47)
.L_47:
        /*0140*/ 	.word	0x00000000
        /*0144*/ 	.short	0x0007
        /*0146*/ 	.short	0x0030
        /*0148*/ 	.byte	0x00, 0xf0, 0x11, 0x00


	//----- nvinfo : EIATTR_KPARAM_INFO
	.align		4
.L_48:
        /*014c*/ 	.byte	0x04, 0x17
        /*014e*/ 	.short	(.L_50 - .L_49)
.L_49:
        /*0150*/ 	.word	0x00000000
        /*0154*/ 	.short	0x0006
        /*0156*/ 	.short	0x002c
        /*0158*/ 	.byte	0x00, 0xf0, 0x11, 0x00


	//----- nvinfo : EIATTR_KPARAM_INFO
	.align		4
.L_50:
        /*015c*/ 	.byte	0x04, 0x17
        /*015e*/ 	.short	(.L_52 - .L_51)
.L_51:
        /*0160*/ 	.word	0x00000000
        /*0164*/ 	.short	0x0005
        /*0166*/ 	.short	0x0028
        /*0168*/ 	.byte	0x00, 0xf0, 0x11, 0x00


	//----- nvinfo : EIATTR_KPARAM_INFO
	.align		4
.L_52:
        /*016c*/ 	.byte	0x04, 0x17
        /*016e*/ 	.short	(.L_54 - .L_53)
.L_53:
        /*0170*/ 	.word	0x00000000
        /*0174*/ 	.short	0x0004
        /*0176*/ 	.short	0x0020
        /*0178*/ 	.byte	0x00, 0xf4, 0x21, 0x00


	//----- nvinfo : EIATTR_KPARAM_INFO
	.align		4
.L_54:
        /*017c*/ 	.byte	0x04, 0x17
        /*017e*/ 	.short	(.L_56 - .L_55)
.L_55:
        /*0180*/ 	.word	0x00000000
        /*0184*/ 	.short	0x0003
        /*0186*/ 	.short	0x0018
        /*0188*/ 	.byte	0x00, 0xf4, 0x21, 0x00


	//----- nvinfo : EIATTR_KPARAM_INFO
	.align		4
.L_56:
        /*018c*/ 	.byte	0x04, 0x17
        /*018e*/ 	.short	(.L_58 - .L_57)
.L_57:
        /*0190*/ 	.word	0x00000000
        /*0194*/ 	.short	0x0002
        /*0196*/ 	.short	0x0010
        /*0198*/ 	.byte	0x00, 0xf4, 0x21, 0x00


	//----- nvinfo : EIATTR_KPARAM_INFO
	.align		4
.L_58:
        /*019c*/ 	.byte	0x04, 0x17
        /*019e*/ 	.short	(.L_60 - .L_59)
.L_59:
        /*01a0*/ 	.word	0x00000000
        /*01a4*/ 	.short	0x0001
        /*01a6*/ 	.short	0x0008
        /*01a8*/ 	.byte	0x00, 0xf4, 0x21, 0x00


	//----- nvinfo : EIATTR_KPARAM_INFO
	.align		4
.L_60:
        /*01ac*/ 	.byte	0x04, 0x17
        /*01ae*/ 	.short	(.L_62 - .L_61)
.L_61:
        /*01b0*/ 	.word	0x00000000
        /*01b4*/ 	.short	0x0000
        /*01b6*/ 	.short	0x0000
        /*01b8*/ 	.byte	0x00, 0xf4, 0x21, 0x00


	//----- nvinfo : EIATTR_MAXREG_COUNT
	.align		4
.L_62:
        /*01bc*/ 	.byte	0x03, 0x1b
        /*01be*/ 	.short	0x00ff


	//----- nvinfo : EIATTR_NUM_BARRIERS
	.align		4
        /*01c0*/ 	.byte	0x02, 0x4c
        /*01c2*/ 	.byte	0x01
	.zero		1


	//----- nvinfo : EIATTR_MERCURY_ISA_VERSION
	.align		4
        /*01c4*/ 	.byte	0x03, 0x5f
        /*01c6*/ 	.short	0x0000


	//----- nvinfo : EIATTR_COOP_GROUP_MASK_REGIDS
	.align		4
        /*01c8*/ 	.byte	0x04, 0x29
        /*01ca*/ 	.short	(.L_64 - .L_63)


	//   ....[0]....
.L_63:
        /*01cc*/ 	.word	0xffffffff


	//   ....[1]....
        /*01d0*/ 	.word	0xffffffff


	//   ....[2]....
        /*01d4*/ 	.word	0xffffffff


	//   ....[3]....
        /*01d8*/ 	.word	0xffffffff


	//   ....[4]....
        /*01dc*/ 	.word	0xffffffff


	//   ....[5]....
        /*01e0*/ 	.word	0xffffffff


	//   ....[6]....
        /*01e4*/ 	.word	0xffffffff


	//   ....[7]....
        /*01e8*/ 	.word	0xffffffff


	//   ....[8]....
        /*01ec*/ 	.word	0xffffffff


	//   ....[9]....
        /*01f0*/ 	.word	0xffffffff


	//   ....[10]....
        /*01f4*/ 	.word	0xffffffff


	//   ....[11]....
        /*01f8*/ 	.word	0xffffffff


	//   ....[12]....
        /*01fc*/ 	.word	0xffffffff


	//   ....[13]....
        /*0200*/ 	.word	0xffffffff


	//   ....[14]....
        /*0204*/ 	.word	0xffffffff


	//   ....[15]....
        /*0208*/ 	.word	0xffffffff


	//----- nvinfo : EIATTR_COOP_GROUP_INSTR_OFFSETS
	.align		4
.L_64:
        /*020c*/ 	.byte	0x04, 0x28
        /*020e*/ 	.short	(.L_66 - .L_65)


	//   ....[0]....
.L_65:
        /*0210*/ 	.word	0x000019b0


	//   ....[1]....
        /*0214*/ 	.word	0x00001a70


	//   ....[2]....
        /*0218*/ 	.word	0x00001b30


	//   ....[3]....
        /*021c*/ 	.word	0x00001c70


	//   ....[4]....
        /*0220*/ 	.word	0x00001db0


	//   ....[5]....
        /*0224*/ 	.word	0x00001f20


	//   ....[6]....
        /*0228*/ 	.word	0x00001f50


	//   ....[7]....
        /*022c*/ 	.word	0x00001fc0


	//   ....[8]....
        /*0230*/ 	.word	0x00002a40


	//   ....[9]....
        /*0234*/ 	.word	0x00002a50


	//   ....[10]....
        /*0238*/ 	.word	0x00002a60


	//   ....[11]....
        /*023c*/ 	.word	0x00002a70


	//   ....[12]....
        /*0240*/ 	.word	0x00002b10


	//   ....[13]....
        /*0244*/ 	.word	0x00002b20


	//   ....[14]....
        /*0248*/ 	.word	0x00002b30


	//   ....[15]....
        /*024c*/ 	.word	0x00002b40


	//----- nvinfo : EIATTR_EXIT_INSTR_OFFSETS
	.align		4
.L_66:
        /*0250*/ 	.byte	0x04, 0x1c
        /*0252*/ 	.short	(.L_68 - .L_67)


	//   ....[0]....
.L_67:
        /*0254*/ 	.word	0x00004b60


	//----- nvinfo : EIATTR_REQNTID
	.align		4
.L_68:
        /*0258*/ 	.byte	0x04, 0x10
        /*025a*/ 	.short	(.L_70 - .L_69)
.L_69:
        /*025c*/ 	.word	0x00000080
        /*0260*/ 	.word	0x00000001
        /*0264*/ 	.word	0x00000001
.L_70:


//--------------------- .nv.callgraph             --------------------------
	.section	.nv.callgraph,"",@"SHT_CUDA_CALLGRAPH"
	.align	4
	.sectionentsize	8
	.align		4
        /*0000*/ 	.word	0x00000000
	.align		4
        /*0004*/ 	.word	0xffffffff
	.align		4
        /*0008*/ 	.word	0x00000000
	.align		4
        /*000c*/ 	.word	0xfffffffe
	.align		4
        /*0010*/ 	.word	0x00000000
	.align		4
        /*0014*/ 	.word	0xfffffffd
	.align		4
        /*0018*/ 	.word	0x00000000
	.align		4
        /*001c*/ 	.word	0xfffffffc


//--------------------- .nv.rel.action            --------------------------
	.section	.nv.rel.action,"",@"SHT_CUDA_RELOCINFO"
	.align	8
	.sectionentsize	8
        /*0000*/ 	.byte	0x73, 0x00, 0x00, 0x00, 0x00, 0x00, 0x00, 0x00, 0x00, 0x00, 0x00, 0x11, 0x25, 0x00, 0x05, 0x36


//--------------------- .nv.constant4             --------------------------
	.section	.nv.constant4,"a",@progbits
	.align	8
	.align		8
.nv.constant4:
        /*0000*/ 	.dword	_$_str


//--------------------- .nv.constant0.attn_fwd    --------------------------
	.section	.nv.constant0.attn_fwd,"a",@progbits
	.sectionflags	@""
	.align	4
.nv.constant0.attn_fwd:
	.zero		488


//--------------------- .text.attn_fwd            --------------------------
	.section	.text.attn_fwd,"ax",@progbits
	.sectioninfo	@"SHI_REGISTERS=154"
	.align	128
        .global         attn_fwd
        .type           attn_fwd,@function
        .size           attn_fwd,(.L_x_4 - attn_fwd)
        .other          attn_fwd,@"STO_CUDA_ENTRY STV_DEFAULT"
attn_fwd:
.text.attn_fwd:
[----:B------:R-:W-:Y:S02]  /*0000*/  MOV R1, c[0x0][0x28] ;  /* 0x00000a0000017a02 */ /* 0x000fe40000000f00 */
[----:B------:R-:W0:Y:S01]  /*0010*/  S2R R2, SR_TID.X ;  /* 0x0000000000027919 */ /* 0x000e220000002100 */
[----:B------:R-:W-:Y:S01]  /*0020*/  MOV R37, c[0x0][0x198] ;  /* 0x0000660000257a02 */ /* 0x000fe20000000f00 */
[----:B------:R-:W-:Y:S02]  /*0030*/  ULDC.64 UR4, c[0x0][0x118] ;  /* 0x0000460000047ab9 */ /* 0x000fe40000000a00 */
[----:B------:R-:W1:Y:S01]  /*0040*/  S2R R5, SR_CTAID.X ;  /* 0x0000000000057919 */ /* 0x000e620000002500 */
[C---:B------:R-:W-:Y:S01]  /*0050*/  SHF.L.U32 R17, R37.reuse, 0x3, RZ ;  /* 0x0000000325117819 */ /* 0x040fe200000006ff */
[C---:B------:R-:W-:Y:S01]  /*0060*/  IMAD R43, R37.reuse, 0x30, RZ ;  /* 0x00000030252b7824 */ /* 0x040fe200078e02ff */
[C---:B------:R-:W-:Y:S01]  /*0070*/  SHF.L.U32 R31, R37.reuse, 0x4, RZ ;  /* 0x00000004251f7819 */ /* 0x040fe200000006ff */
[----:B------:R-:W2:Y:S01]  /*0080*/  S2R R3, SR_CTAID.Y ;  /* 0x0000000000037919 */ /* 0x000ea20000002600 */
[C---:B------:R-:W-:Y:S01]  /*0090*/  IMAD R29, R37.reuse, 0xc, RZ ;  /* 0x0000000c251d7824 */ /* 0x040fe200078e02ff */
[C---:B------:R-:W-:Y:S01]  /*00a0*/  SHF.L.U32 R11, R37.reuse, 0x2, RZ ;  /* 0x00000002250b7819 */ /* 0x040fe200000006ff */
[C---:B------:R-:W-:Y:S01]  /*00b0*/  IMAD R35, R37.reuse, 0x18, RZ ;  /* 0x0000001825237824 */ /* 0x040fe200078e02ff */
[CC--:B------:R-:W-:Y:S01]  /*00c0*/  LEA R13, R37.reuse, R37.reuse, 0x2 ;  /* 0x00000025250d7211 */ /* 0x0c0fe200078e10ff */
[C---:B------:R-:W-:Y:S01]  /*00d0*/  IMAD R39, R37.reuse, 0x24, RZ ;  /* 0x0000002425277824 */ /* 0x040fe200078e02ff */
[CC--:B------:R-:W-:Y:S01]  /*00e0*/  LEA R19, R37.reuse, -R37.reuse, 0x3 ;  /* 0x8000002525137211 */ /* 0x0c0fe200078e18ff */
[C---:B------:R-:W-:Y:S01]  /*00f0*/  IMAD R15, R37.reuse, 0x6, RZ ;  /* 0x00000006250f7824 */ /* 0x040fe200078e02ff */
[CC--:B------:R-:W-:Y:S01]  /*0100*/  LEA R9, R37.reuse, R37.reuse, 0x1 ;  /* 0x0000002525097211 */ /* 0x0c0fe200078e08ff */
[C---:B------:R-:W-:Y:S01]  /*0110*/  IMAD R23, R37.reuse, 0xa, RZ ;  /* 0x0000000a25177824 */ /* 0x040fe200078e02ff */
[CC--:B------:R-:W-:Y:S01]  /*0120*/  LEA R21, R37.reuse, R37.reuse, 0x3 ;  /* 0x0000002525157211 */ /* 0x0c0fe200078e18ff */
[C---:B------:R-:W-:Y:S01]  /*0130*/  IMAD R57, R37.reuse, 0xe, RZ ;  /* 0x0000000e25397824 */ /* 0x040fe200078e02ff */
[CC--:B------:R-:W-:Y:S01]  /*0140*/  LEA R59, R37.reuse, -R37.reuse, 0x4 ;  /* 0x80000025253b7211 */ /* 0x0c0fe200078e20ff */
[C---:B------:R-:W-:Y:S01]  /*0150*/  IMAD R41, R37.reuse, 0x26, RZ ;  /* 0x0000002625297824 */ /* 0x040fe200078e02ff */
[CC--:B------:R-:W-:Y:S01]  /*0160*/  LEA R61, R37.reuse, R37.reuse, 0x4 ;  /* 0x00000025253d7211 */ /* 0x0c0fe200078e20ff */
[C---:B------:R-:W-:Y:S01]  /*0170*/  IMAD R63, R37.reuse, 0x12, RZ ;  /* 0x00000012253f7824 */ /* 0x040fe200078e02ff */
[----:B0-----:R-:W-:Y:S01]  /*0180*/  LOP3.LUT R4, R2, 0x7f, RZ, 0xc0, !PT ;  /* 0x0000007f02047812 */ /* 0x001fe200078ec0ff */
[C---:B------:R-:W-:Y:S01]  /*0190*/  IMAD R67, R37.reuse, 0x14, RZ ;  /* 0x0000001425437824 */ /* 0x040fe200078e02ff */
[C---:B------:R-:W-:Y:S01]  /*01a0*/  LEA R87, R37.reuse, -R37, 0x5 ;  /* 0x8000002525577211 */ /* 0x040fe200078e28ff */
[----:B------:R-:W-:Y:S01]  /*01b0*/  IMAD R71, R37, 0x16, RZ ;  /* 0x0000001625477824 */ /* 0x000fe200078e02ff */
[----:B-1----:R-:W-:Y:S01]  /*01c0*/  LEA R5, R5, R4, 0x7 ;  /* 0x0000000405057211 */ /* 0x002fe200078e38ff */
[----:B------:R-:W-:-:S02]  /*01d0*/  IMAD R33, R37, 0x22, RZ ;  /* 0x0000002225217824 */ /* 0x000fc400078e02ff */
[----:B------:R-:W-:Y:S02]  /*01e0*/  IMAD R45, R37, 0x28, RZ ;  /* 0x00000028252d7824 */ /* 0x000fe400078e02ff */
[----:B--2---:R-:W-:Y:S02]  /*01f0*/  IMAD R0, R3, c[0x0][0x190], RZ ;  /* 0x0000640003007a24 */ /* 0x004fe400078e02ff */
[----:B------:R-:W-:Y:S02]  /*0200*/  IMAD R6, R5, c[0x0][0x194], RZ ;  /* 0x0000650005067a24 */ /* 0x000fe400078e02ff */
[----:B------:R-:W-:Y:S01]  /*0210*/  IMAD R25, R37, 0xb, RZ ;  /* 0x0000000b25197824 */ /* 0x000fe200078e02ff */
[C---:B------:R-:W-:Y:S01]  /*0220*/  SHF.L.U32 R26, R0.reuse, 0x1, RZ ;  /* 0x00000001001a7819 */ /* 0x040fe200000006ff */
[----:B------:R-:W-:Y:S01]  /*0230*/  IMAD.HI R0, R0, 0x2, RZ ;  /* 0x0000000200007827 */ /* 0x000fe200078e02ff */
[----:B------:R-:W-:-:S03]  /*0240*/  SHF.L.U32 R27, R6, 0x1, RZ ;  /* 0x00000001061b7819 */ /* 0x000fc600000006ff */
[----:B------:R-:W-:Y:S01]  /*0250*/  IMAD.HI R7, R6, 0x2, RZ ;  /* 0x0000000206077827 */ /* 0x000fe200078e02ff */
[----:B------:R-:W-:-:S03]  /*0260*/  IADD3 R26, P0, P1, R27, c[0x0][0x160], R26 ;  /* 0x000058001b1a7a10 */ /* 0x000fc6000791e01a */
[----:B------:R-:W-:Y:S01]  /*0270*/  IMAD R53, R37, 0xd, RZ ;  /* 0x0000000d25357824 */ /* 0x000fe200078e02ff */
[----:B------:R-:W-:Y:S01]  /*0280*/  IADD3.X R27, R7, c[0x0][0x164], R0, P0, P1 ;  /* 0x00005900071b7a10 */ /* 0x000fe200007e2400 */
[C---:B------:R-:W-:Y:S01]  /*0290*/  IMAD R77, R37.reuse, 0x1a, RZ ;  /* 0x0000001a254d7824 */ /* 0x040fe200078e02ff */
[CC--:B------:R-:W-:Y:S01]  /*02a0*/  LEA R42, P4, R37.reuse, R26.reuse, 0x4 ;  /* 0x0000001a252a7211 */ /* 0x0c0fe200078820ff */
[C---:B------:R-:W-:Y:S01]  /*02b0*/  IMAD R81, R37.reuse, 0x1c, RZ ;  /* 0x0000001c25517824 */ /* 0x040fe200078e02ff */
[CC--:B------:R-:W-:Y:S01]  /*02c0*/  LEA R54, P5, R37.reuse, R26.reuse, 0x5 ;  /* 0x0000001a25367211 */ /* 0x0c0fe200078a28ff */
[----:B------:R-:W-:Y:S01]  /*02d0*/  IMAD R85, R37, 0x1e, RZ ;  /* 0x0000001e25557824 */ /* 0x000fe200078e02ff */
[-C--:B------:R-:W-:Y:S01]  /*02e0*/  IADD3 R16, P6, R43, R26.reuse, RZ ;  /* 0x0000001a2b107210 */ /* 0x080fe20007fde0ff */
[----:B------:R-:W-:Y:S01]  /*02f0*/  IMAD R65, R37, 0x13, RZ ;  /* 0x0000001325417824 */ /* 0x000fe200078e02ff */
[-C--:B------:R-:W-:Y:S01]  /*0300*/  LEA.HI.X.SX32 R43, R17, R27.reuse, 0x1, P4 ;  /* 0x0000001b112b7211 */ /* 0x080fe200020f0eff */
[----:B------:R-:W-:Y:S01]  /*0310*/  IMAD R69, R37, 0x15, RZ ;  /* 0x0000001525457824 */ /* 0x000fe200078e02ff */
[-C--:B------:R-:W-:Y:S01]  /*0320*/  LEA.HI.X.SX32 R55, R31, R27.reuse, 0x1, P5 ;  /* 0x0000001b1f377211 */ /* 0x080fe200028f0eff */
[----:B------:R-:W-:Y:S01]  /*0330*/  IMAD R89, R37, 0x2a, RZ ;  /* 0x0000002a25597824 */ /* 0x000fe200078e02ff */
[-C--:B------:R-:W-:Y:S01]  /*0340*/  IADD3 R38, P4, R29, R26.reuse, RZ ;  /* 0x0000001a1d267210 */ /* 0x080fe20007f9e0ff */
[----:B------:R-:W-:Y:S01]  /*0350*/  IMAD R91, R37, 0x2c, RZ ;  /* 0x0000002c255b7824 */ /* 0x000fe200078e02ff */
[-C--:B------:R-:W-:Y:S01]  /*0360*/  IADD3 R50, P5, R35, R26.reuse, RZ ;  /* 0x0000001a23327210 */ /* 0x080fe20007fbe0ff */
[C---:B------:R-:W-:Y:S01]  /*0370*/  IMAD R73, R37.reuse, 0x17, RZ ;  /* 0x0000001725497824 */ /* 0x040fe200078e02ff */
[C---:B------:R-:W-:Y:S01]  /*0380*/  SHF.L.U32 R7, R37.reuse, 0x1, RZ ;  /* 0x0000000125077819 */ /* 0x040fe200000006ff */
        /* <DEDUP_REMOVED lines=8> */
[C---:B------:R-:W-:Y:S01]  /*0410*/  IMAD R79, R37.reuse, 0x1b, RZ ;  /* 0x0000001b254f7824 */ /* 0x040fe200078e02ff */
[CC--:B------:R-:W-:Y:S01]  /*0420*/  LEA R30, P5, R37.reuse, R26.reuse, 0x2 ;  /* 0x0000001a251e7211 */ /* 0x0c0fe200078a10ff */
[----:B------:R-:W-:Y:S01]  /*0430*/  IMAD R99, R37, 0x36, RZ ;  /* 0x0000003625637824 */ /* 0x000fe200078e02ff */
[-C--:B------:R-:W-:Y:S01]  /*0440*/  LEA.HI.X.SX32 R17, R35, R27.reuse, 0x1, P6 ;  /* 0x0000001b23117211 */ /* 0x080fe200030f0eff */
[C---:B------:R-:W-:Y:S01]  /*0450*/  IMAD R101, R37.reuse, 0x38, RZ ;  /* 0x0000003825657824 */ /* 0x040fe200078e02ff */
[CC--:B------:R-:W-:Y:S01]  /*0460*/  LEA R34, P6, R37.reuse, R26.reuse, 0x3 ;  /* 0x0000001a25227211 */ /* 0x0c0fe200078c18ff */
[C---:B------:R-:W-:Y:S01]  /*0470*/  IMAD R83, R37.reuse, 0x1d, RZ ;  /* 0x0000001d25537824 */ /* 0x040fe200078e02ff */
[CC--:B------:R-:W-:Y:S01]  /*0480*/  LEA.HI.X.SX32 R29, R37.reuse, R27.reuse, 0x1, P4 ;  /* 0x0000001b251d7211 */ /* 0x0c0fe200020f0eff */
[----:B------:R-:W-:Y:S01]  /*0490*/  IMAD R103, R37, 0x3a, RZ ;  /* 0x0000003a25677824 */ /* 0x000fe200078e02ff */
[----:B------:R-:W-:Y:S01]  /*04a0*/  LEA.HI.X.SX32 R31, R7, R27, 0x1, P5 ;  /* 0x0000001b071f7211 */ /* 0x000fe200028f0eff */
[----:B------:R-:W-:Y:S01]  /*04b0*/  IMAD R105, R37, 0x3c, RZ ;  /* 0x0000003c25697824 */ /* 0x000fe200078e02ff */
[-C--:B------:R-:W-:Y:S01]  /*04c0*/  IADD3 R36, P4, R23, R26.reuse, RZ ;  /* 0x0000001a17247210 */ /* 0x080fe20007f9e0ff */
[----:B------:R-:W-:Y:S01]  /*04d0*/  IMAD R107, R37, 0x3e, RZ ;  /* 0x0000003e256b7824 */ /* 0x000fe200078e02ff */
[-C--:B------:R-:W-:Y:S01]  /*04e0*/  IADD3 R40, P5, R57, R26.reuse, RZ ;  /* 0x0000001a39287210 */ /* 0x080fe20007fbe0ff */
[----:B------:R-:W2:Y:S01]  /*04f0*/  LDG.E.U16 R42, [R42.64] ;  /* 0x000000042a2a7981 */ /* 0x000ea2000c1e1500 */
[----:B------:R-:W-:-:S02]  /*0500*/  IADD3 R32, P2, R15, R26, RZ ;  /* 0x0000001a0f207210 */ /* 0x000fc40007f5e0ff */
[-C--:B------:R-:W-:Y:S01]  /*0510*/  IADD3 R6, P3, R41, R26.reuse, RZ ;  /* 0x0000001a29067210 */ /* 0x080fe20007f7e0ff */
[----:B------:R-:W3:Y:S01]  /*0520*/  LDG.E.U16 R54, [R54.64] ;  /* 0x0000000436367981 */ /* 0x000ee2000c1e1500 */
[-C--:B------:R-:W-:Y:S02]  /*0530*/  LEA.HI.X.SX32 R35, R11, R27.reuse, 0x1, P6 ;  /* 0x0000001b0b237211 */ /* 0x080fe400030f0eff */
[-C--:B------:R-:W-:Y:S01]  /*0540*/  IADD3 R44, P6, R63, R26.reuse, RZ ;  /* 0x0000001a3f2c7210 */ /* 0x080fe20007fde0ff */
[----:B------:R0:W4:Y:S01]  /*0550*/  LDG.E.U16 R16, [R16.64] ;  /* 0x0000000410107981 */ /* 0x000122000c1e1500 */
[-C--:B------:R-:W-:Y:S02]  /*0560*/  LEA.HI.X.SX32 R37, R13, R27.reuse, 0x1, P4 ;  /* 0x0000001b0d257211 */ /* 0x080fe400020f0eff */
[----:B------:R-:W-:Y:S01]  /*0570*/  LEA.HI.X.SX32 R41, R19, R27, 0x1, P5 ;  /* 0x0000001b13297211 */ /* 0x000fe200028f0eff */
[----:B------:R-:W5:Y:S01]  /*0580*/  LDG.E.U16 R28, [R28.64] ;  /* 0x000000041c1c7981 */ /* 0x000f62000c1e1500 */
[----:B------:R-:W-:-:S02]  /*0590*/  IADD3 R12, P1, R33, R26, RZ ;  /* 0x0000001a210c7210 */ /* 0x000fc40007f3e0ff */
[-C--:B------:R-:W-:Y:S01]  /*05a0*/  IADD3 R46, P4, R67, R26.reuse, RZ ;  /* 0x0000001a432e7210 */ /* 0x080fe20007f9e0ff */
[----:B------:R-:W5:Y:S01]  /*05b0*/  LDG.E.U16 R30, [R30.64] ;  /* 0x000000041e1e7981 */ /* 0x000f62000c1e1500 */
[-C--:B------:R-:W-:Y:S02]  /*05c0*/  IADD3 R48, P5, R71, R26.reuse, RZ ;  /* 0x0000001a47307210 */ /* 0x080fe40007fbe0ff */
[-C--:B------:R-:W-:Y:S01]  /*05d0*/  LEA.HI.X.SX32 R33, R9, R27.reuse, 0x1, P2 ;  /* 0x0000001b09217211 */ /* 0x080fe200010f0eff */
[----:B------:R-:W5:Y:S01]  /*05e0*/  LDG.E.U16 R50, [R50.64] ;  /* 0x0000000432327981 */ /* 0x000f62000c1e1500 */
[-C--:B------:R-:W-:Y:S02]  /*05f0*/  IADD3 R10, P2, R45, R26.reuse, RZ ;  /* 0x0000001a2d0a7210 */ /* 0x080fe40007f5e0ff */
[----:B------:R-:W-:Y:S01]  /*0600*/  LEA.HI.X.SX32 R45, R21, R27, 0x1, P6 ;  /* 0x0000001b152d7211 */ /* 0x000fe200030f0eff */
[----:B------:R-:W5:Y:S01]  /*0610*/  LDG.E.U16 R32, [R32.64] ;  /* 0x0000000420207981 */ /* 0x000f62000c1e1500 */
[----:B------:R-:W-:-:S02]  /*0620*/  IADD3 R52, P6, R77, R26, RZ ;  /* 0x0000001a4d347210 */ /* 0x000fc40007fde0ff */
[-C--:B------:R-:W-:Y:S01]  /*0630*/  LEA.HI.X.SX32 R47, R23, R27.reuse, 0x1, P4 ;  /* 0x0000001b172f7211 */ /* 0x080fe200020f0eff */
[----:B------:R-:W5:Y:S01]  /*0640*/  LDG.E.U16 R44, [R44.64] ;  /* 0x000000042c2c7981 */ /* 0x000f62000c1e1500 */
[-C--:B------:R-:W-:Y:S02]  /*0650*/  LEA.HI.X.SX32 R49, R25, R27.reuse, 0x1, P5 ;  /* 0x0000001b19317211 */ /* 0x080fe400028f0eff */
[-C--:B------:R-:W-:Y:S01]  /*0660*/  IADD3 R22, P4, R81, R26.reuse, RZ ;  /* 0x0000001a51167210 */ /* 0x080fe20007f9e0ff */
[----:B------:R-:W5:Y:S01]  /*0670*/  LDG.E.U16 R46, [R46.64] ;  /* 0x000000042e2e7981 */ /* 0x000f62000c1e1500 */
[----:B------:R-:W-:Y:S02]  /*0680*/  IADD3 R14, P5, R85, R26, RZ ;  /* 0x0000001a550e7210 */ /* 0x000fe40007fbe0ff */
[-C--:B------:R-:W-:Y:S01]  /*0690*/  LEA.HI.X.SX32 R13, R61, R27.reuse, 0x1, P1 ;  /* 0x0000001b3d0d7211 */ /* 0x080fe200008f0eff */
[----:B------:R-:W5:Y:S01]  /*06a0*/  LDG.E.U16 R48, [R48.64] ;  /* 0x0000000430307981 */ /* 0x000f62000c1e1500 */
[----:B------:R-:W-:-:S02]  /*06b0*/  LEA.HI.X.SX32 R53, R53, R27, 0x1, P6 ;  /* 0x0000001b35357211 */ /* 0x000fc400030f0eff */
[-C--:B------:R-:W-:Y:S01]  /*06c0*/  IADD3 R56, P1, R95, R26.reuse, RZ ;  /* 0x0000001a5f387210 */ /* 0x080fe20007f3e0ff */
[----:B------:R1:W5:Y:S01]  /*06d0*/  LDG.E.U16 R12, [R12.64] ;  /* 0x000000040c0c7981 */ /* 0x000362000c1e1500 */
[-C--:B------:R-:W-:Y:S02]  /*06e0*/  LEA.HI.X.SX32 R9, R63, R27.reuse, 0x1, P0 ;  /* 0x0000001b3f097211 */ /* 0x080fe400000f0eff */
[-C--:B------:R-:W-:Y:S01]  /*06f0*/  IADD3 R24, P6, R89, R26.reuse, RZ ;  /* 0x0000001a59187210 */ /* 0x080fe20007fde0ff */
[----:B------:R-:W5:Y:S01]  /*0700*/  LDG.E.U16 R34, [R34.64] ;  /* 0x0000000422227981 */ /* 0x000f62000c1e1500 */
[-C--:B------:R-:W-:Y:S02]  /*0710*/  LEA.HI.X.SX32 R23, R57, R27.reuse, 0x1, P4 ;  /* 0x0000001b39177211 */ /* 0x080fe400020f0eff */
[----:B------:R-:W-:Y:S01]  /*0720*/  LEA.HI.X.SX32 R15, R59, R27, 0x1, P5 ;  /* 0x0000001b3b0f7211 */ /* 0x000fe200028f0eff */
[----:B------:R0:W5:Y:S01]  /*0730*/  LDG.E.U16 R8, [R8.64] ;  /* 0x0000000408087981 */ /* 0x000162000c1e1500 */
[----:B------:R-:W-:-:S02]  /*0740*/  IADD3 R58, P0, R97, R26, RZ ;  /* 0x0000001a613a7210 */ /* 0x000fc40007f1e0ff */
[-C--:B------:R-:W-:Y:S01]  /*0750*/  LEA.HI.X.SX32 R7, R65, R27.reuse, 0x1, P3 ;  /* 0x0000001b41077211 */ /* 0x080fe200018f0eff */
[----:B------:R-:W5:Y:S01]  /*0760*/  LDG.E.U16 R36, [R36.64] ;  /* 0x0000000424247981 */ /* 0x000f62000c1e1500 */
[-C--:B------:R-:W-:Y:S02]  /*0770*/  IADD3 R18, P4, R91, R26.reuse, RZ ;  /* 0x0000001a5b127210 */ /* 0x080fe40007f9e0ff */
[-C--:B------:R-:W-:Y:S01]  /*0780*/  IADD3 R20, P5, R93, R26.reuse, RZ ;  /* 0x0000001a5d147210 */ /* 0x080fe20007fbe0ff */
[----:B------:R0:W5:Y:S01]  /*0790*/  LDG.E.U16 R6, [R6.64] ;  /* 0x0000000406067981 */ /* 0x000162000c1e1500 */
[----:B------:R-:W-:Y:S02]  /*07a0*/  IADD3 R60, P3, R99, R26, RZ ;  /* 0x0000001a633c7210 */ /* 0x000fe40007f7e0ff */
[-C--:B------:R-:W-:Y:S01]  /*07b0*/  LEA.HI.X.SX32 R11, R67, R27.reuse, 0x1, P2 ;  /* 0x0000001b430b7211 */ /* 0x080fe200010f0eff */
[----:B------:R-:W5:Y:S01]  /*07c0*/  LDG.E.U16 R52, [R52.64] ;  /* 0x0000000434347981 */ /* 0x000f62000c1e1500 */
[----:B------:R-:W-:-:S02]  /*07d0*/  LEA.HI.X.SX32 R57, R75, R27, 0x1, P1 ;  /* 0x0000001b4b397211 */ /* 0x000fc400008f0eff */
[-C--:B------:R-:W-:Y:S01]  /*07e0*/  IADD3 R62, P2, R101, R26.reuse, RZ ;  /* 0x0000001a653e7210 */ /* 0x080fe20007f5e0ff */
[----:B------:R0:W5:Y:S01]  /*07f0*/  LDG.E.U16 R10, [R10.64] ;  /* 0x000000040a0a7981 */ /* 0x000162000c1e1500 */
[-C--:B------:R-:W-:Y:S02]  /*0800*/  LEA.HI.X.SX32 R25, R69, R27.reuse, 0x1, P6 ;  /* 0x0000001b45197211 */ /* 0x080fe400030f0eff */
[-C--:B------:R-:W-:Y:S01]  /*0810*/  LEA.HI.X.SX32 R59, R77, R27.reuse, 0x1, P0 ;  /* 0x0000001b4d3b7211 */ /* 0x080fe200000f0eff */
[----:B------:R-:W5:Y:S01]  /*0820*/  LDG.E.U16 R56, [R56.64] ;  /* 0x0000000438387981 */ /* 0x000f62000c1e1500 */
[----:B------:R-:W-:Y:S02]  /*0830*/  IADD3 R64, P6, R103, R26, RZ ;  /* 0x0000001a67407210 */ /* 0x000fe40007fde0ff */
[-C--:B------:R-:W-:Y:S01]  /*0840*/  LEA.HI.X.SX32 R19, R71, R27.reuse, 0x1, P4 ;  /* 0x0000001b47137211 */ /* 0x080fe200020f0eff */
[----:B------:R-:W5:Y:S01]  /*0850*/  LDG.E.U16 R58, [R58.64] ;  /* 0x000000043a3a7981 */ /* 0x000f62000c1e1500 */
[----:B------:R-:W-:-:S02]  /*0860*/  LEA.HI.X.SX32 R21, R73, R27, 0x1, P5 ;  /* 0x0000001b49157211 */ /* 0x000fc400028f0eff */
[-C--:B------:R-:W-:Y:S01]  /*0870*/  LEA.HI.X.SX32 R61, R79, R27.reuse, 0x1, P3 ;  /* 0x0000001b4f3d7211 */ /* 0x080fe200018f0eff */
[----:B------:R-:W5:Y:S01]  /*0880*/  LDG.E.U16 R24, [R24.64] ;  /* 0x0000000418187981 */ /* 0x000f62000c1e1500 */
[-C--:B------:R-:W-:Y:S02]  /*0890*/  IADD3 R66, P4, R105, R26.reuse, RZ ;  /* 0x0000001a69427210 */ /* 0x080fe40007f9e0ff */
[----:B------:R-:W-:Y:S01]  /*08a0*/  IADD3 R68, P5, R107, R26, RZ ;  /* 0x0000001a6b447210 */ /* 0x000fe20007fbe0ff */
[----:B------:R-:W5:Y:S01]  /*08b0*/  LDG.E.U16 R60, [R60.64] ;  /* 0x000000043c3c7981 */ /* 0x000f62000c1e1500 */
[-C--:B------:R-:W-:Y:S02]  /*08c0*/  LEA.HI.X.SX32 R63, R81, R27.reuse, 0x1, P2 ;  /* 0x0000001b513f7211 */ /* 0x080fe400010f0eff */
[-C--:B------:R-:W-:Y:S01]  /*08d0*/  LEA.HI.X.SX32 R65, R83, R27.reuse, 0x1, P6 ;  /* 0x0000001b53417211 */ /* 0x080fe200030f0eff */
[----:B------:R-:W5:Y:S01]  /*08e0*/  LDG.E.U16 R26, [R26.64] ;  /* 0x000000041a1a7981 */ /* 0x000f62000c1e1500 */
[----:B------:R-:W-:-:S02]  /*08f0*/  LEA.HI.X.SX32 R67, R85, R27, 0x1, P4 ;  /* 0x0000001b55437211 */ /* 0x000fc400020f0eff */
[----:B------:R-:W-:Y:S01]  /*0900*/  LEA.HI.X.SX32 R69, R87, R27, 0x1, P5 ;  /* 0x0000001b57457211 */ /* 0x000fe200028f0eff */
[----:B------:R-:W5:Y:S04]  /*0910*/  LDG.E.U16 R62, [R62.64] ;  /* 0x000000043e3e7981 */ /* 0x000f68000c1e1500 */
[----:B------:R-:W5:Y:S04]  /*0920*/  LDG.E.U16 R64, [R64.64] ;  /* 0x0000000440407981 */ /* 0x000f68000c1e1500 */
[----:B------:R-:W5:Y:S04]  /*0930*/  LDG.E.U16 R38, [R38.64] ;  /* 0x0000000426267981 */ /* 0x000f68000c1e1500 */
[----:B------:R-:W5:Y:S04]  /*0940*/  LDG.E.U16 R22, [R22.64] ;  /* 0x0000000416167981 */ /* 0x000f68000c1e1500 */
[----:B------:R0:W5:Y:S04]  /*0950*/  LDG.E.U16 R18, [R18.64] ;  /* 0x0000000412127981 */ /* 0x000168000c1e1500 */
[----:B------:R-:W5:Y:S04]  /*0960*/  LDG.E.U16 R66, [R66.64] ;  /* 0x0000000442427981 */ /* 0x000f68000c1e1500 */
[----:B------:R0:W5:Y:S04]  /*0970*/  LDG.E.U16 R14, [R14.64] ;  /* 0x000000040e0e7981 */ /* 0x000168000c1e1500 */
[----:B------:R-:W5:Y:S04]  /*0980*/  LDG.E.U16 R20, [R20.64] ;  /* 0x0000000414147981 */ /* 0x000f68000c1e1500 */
[----:B------:R-:W5:Y:S04]  /*0990*/  LDG.E.U16 R40, [R40.64] ;  /* 0x0000000428287981 */ /* 0x000f68000c1e1500 */
[----:B0-----:R0:W5:Y:S01]  /*09a0*/  LDG.E.U16 R9, [R68.64] ;  /* 0x0000000444097981 */ /* 0x001162000c1e1500 */
[----:B------:R-:W-:-:S04]  /*09b0*/  SHF.L.U32 R7, R4, 0x1, RZ ;  /* 0x0000000104077819 */ /* 0x000fc800000006ff */
[C---:B------:R-:W-:Y:S02]  /*09c0*/  LOP3.LUT R11, R7.reuse, 0x10, RZ, 0x3c, !PT ;  /* 0x00000010070b7812 */ /* 0x040fe400078e3cff */
[C---:B-1----:R-:W-:Y:S02]  /*09d0*/  LOP3.LUT R13, R7.reuse, 0x20, RZ, 0x3c, !PT ;  /* 0x00000020070d7812 */ /* 0x042fe400078e3cff */
[C---:B------:R-:W-:Y:S02]  /*09e0*/  LOP3.LUT R15, R7.reuse, 0x30, RZ, 0x3c, !PT ;  /* 0x00000030070f7812 */ /* 0x040fe400078e3cff */
[----:B------:R-:W-:Y:S02]  /*09f0*/  LOP3.LUT R17, R7, 0x40, RZ, 0x3c, !PT ;  /* 0x0000004007117812 */ /* 0x000fe400078e3cff */
[----:B------:R-:W-:-:S04]  /*0a00*/  MOV R0, 0x1 ;  /* 0x0000000100007802 */ /* 0x000fc80000000f00 */
[----:B------:R-:W-:Y:S01]  /*0a10*/  ISETP.LE.AND P0, PT, R0, c[0x0][0x1d0], PT ;  /* 0x0000740000007a0c */ /* 0x000fe20003f03270 */
[----:B0-----:R-:W-:Y:S01]  /*0a20*/  CS2R R68, SRZ ;  /* 0x0000000000447805 */ /* 0x001fe2000001ff00 */
[----:B------:R-:W-:Y:S01]  /*0a30*/  MOV R19, 0x3f800000 ;  /* 0x3f80000000137802 */ /* 0x000fe20000000f00 */
[----:B------:R-:W-:Y:S01]  /*0a40*/  CS2R R70, SRZ ;  /* 0x0000000000467805 */ /* 0x000fe2000001ff00 */
[----:B------:R-:W-:Y:S02]  /*0a50*/  MOV R0, 0xff800000 ;  /* 0xff80000000007802 */ /* 0x000fe40000000f00 */
[----:B------:R-:W-:Y:S01]  /*0a60*/  MOV R91, 0xff800000 ;  /* 0xff800000005b7802 */ /* 0x000fe20000000f00 */
[----:B--2---:R0:W-:Y:S04]  /*0a70*/  STS.U16 [R7+0x800], R42 ;  /* 0x0008002a07007388 */ /* 0x0041e80000000400 */
[----:B---3--:R1:W-:Y:S04]  /*0a80*/  STS.U16 [R7+0x1000], R54 ;  /* 0x0010003607007388 */ /* 0x0083e80000000400 */
[----:B----4-:R2:W-:Y:S01]  /*0a90*/  STS.U16 [R7+0x1800], R16 ;  /* 0x0018001007007388 */ /* 0x0105e20000000400 */
[----:B0-----:R-:W-:Y:S01]  /*0aa0*/  CS2R R42, SRZ ;  /* 0x00000000002a7805 */ /* 0x001fe2000001ff00 */
[----:B-1----:R-:W-:Y:S01]  /*0ab0*/  CS2R R54, SRZ ;  /* 0x0000000000367805 */ /* 0x002fe2000001ff00 */
[----:B--2---:R-:W-:Y:S01]  /*0ac0*/  MOV R16, 0x3f800000 ;  /* 0x3f80000000107802 */ /* 0x004fe20000000f00 */
[----:B-----5:R-:W-:Y:S04]  /*0ad0*/  STS.U16 [R7], R26 ;  /* 0x0000001a07007388 */ /* 0x020fe80000000400 */
[----:B------:R-:W-:Y:S04]  /*0ae0*/  STS.U16 [R11+0x100], R28 ;  /* 0x0001001c0b007388 */ /* 0x000fe80000000400 */
[----:B------:R-:W-:Y:S04]  /*0af0*/  STS.U16 [R11+0x900], R44 ;  /* 0x0009002c0b007388 */ /* 0x000fe80000000400 */
[----:B------:R-:W-:Y:S04]  /*0b00*/  STS.U16 [R11+0x1100], R12 ;  /* 0x0011000c0b007388 */ /* 0x000fe80000000400 */
[----:B------:R0:W-:Y:S04]  /*0b10*/  STS.U16 [R11+0x1900], R56 ;  /* 0x001900380b007388 */ /* 0x0001e80000000400 */
[----:B------:R-:W-:Y:S04]  /*0b20*/  STS.U16 [R13+0x200], R30 ;  /* 0x0002001e0d007388 */ /* 0x000fe80000000400 */
[----:B------:R-:W-:Y:S01]  /*0b30*/  STS.U16 [R13+0xa00], R46 ;  /* 0x000a002e0d007388 */ /* 0x000fe20000000400 */
[----:B0-----:R-:W-:-:S03]  /*0b40*/  LOP3.LUT R11, R7, 0x50, RZ, 0x3c, !PT ;  /* 0x00000050070b7812 */ /* 0x001fc600078e3cff */
        /* <DEDUP_REMOVED lines=11> */
[----:B------:R-:W-:Y:S04]  /*0c00*/  STS.U16 [R17+0x1c00], R62 ;  /* 0x001c003e11007388 */ /* 0x000fe80000000400 */
[----:B------:R-:W-:Y:S04]  /*0c10*/  STS.U16 [R11+0x500], R36 ;  /* 0x000500240b007388 */ /* 0x000fe80000000400 */
[----:B------:R-:W-:Y:S04]  /*0c20*/  STS.U16 [R11+0xd00], R52 ;  /* 0x000d00340b007388 */ /* 0x000fe80000000400 */
[----:B------:R-:W-:Y:S04]  /*0c30*/  STS.U16 [R11+0x1500], R24 ;  /* 0x001500180b007388 */ /* 0x000fe80000000400 */
[----:B------:R0:W-:Y:S04]  /*0c40*/  STS.U16 [R11+0x1d00], R64 ;  /* 0x001d00400b007388 */ /* 0x0001e80000000400 */
[----:B------:R-:W-:Y:S04]  /*0c50*/  STS.U16 [R13+0x600], R38 ;  /* 0x000600260d007388 */ /* 0x000fe80000000400 */
[----:B------:R-:W-:Y:S04]  /*0c60*/  STS.U16 [R13+0xe00], R22 ;  /* 0x000e00160d007388 */ /* 0x000fe80000000400 */
[----:B------:R1:W-:Y:S04]  /*0c70*/  STS.U16 [R13+0x1600], R18 ;  /* 0x001600120d007388 */ /* 0x0003e80000000400 */
[----:B------:R2:W-:Y:S04]  /*0c80*/  STS.U16 [R13+0x1e00], R66 ;  /* 0x001e00420d007388 */ /* 0x0005e80000000400 */
[----:B------:R-:W-:Y:S04]  /*0c90*/  STS.U16 [R15+0xf00], R14 ;  /* 0x000f000e0f007388 */ /* 0x000fe80000000400 */
[----:B------:R-:W-:Y:S01]  /*0ca0*/  STS.U16 [R15+0x1700], R20 ;  /* 0x001700140f007388 */ /* 0x000fe20000000400 */
[----:B------:R-:W-:Y:S01]  /*0cb0*/  MOV R7, 0xff800000 ;  /* 0xff80000000077802 */ /* 0x000fe20000000f00 */
[----:B0-----:R-:W-:Y:S01]  /*0cc0*/  CS2R R64, SRZ ;  /* 0x0000000000407805 */ /* 0x001fe2000001ff00 */
[----:B------:R-:W-:Y:S01]  /*0cd0*/  MOV R6, 0xff800000 ;  /* 0xff80000000067802 */ /* 0x000fe20000000f00 */
[----:B------:R0:W-:Y:S01]  /*0ce0*/  STS.U16 [R15+0x700], R40 ;  /* 0x000700280f007388 */ /* 0x0001e20000000400 */
[----:B-1----:R-:W-:Y:S01]  /*0cf0*/  MOV R18, 0x3f800000 ;  /* 0x3f80000000127802 */ /* 0x002fe20000000f00 */
[----:B--2---:R-:W-:Y:S01]  /*0d00*/  CS2R R66, SRZ ;  /* 0x0000000000427805 */ /* 0x004fe2000001ff00 */
[----:B------:R-:W-:Y:S01]  /*0d10*/  MOV R17, 0x3f800000 ;  /* 0x3f80000000117802 */ /* 0x000fe20000000f00 */
[----:B------:R1:W-:Y:S01]  /*0d20*/  STS.U16 [R15+0x1f00], R9 ;  /* 0x001f00090f007388 */ /* 0x0003e20000000400 */
[----:B------:R-:W-:Y:S01]  /*0d30*/  CS2R R60, SRZ ;  /* 0x00000000003c7805 */ /* 0x000fe2000001ff00 */
        /* <DEDUP_REMOVED lines=8> */
[----:B0-----:R-:W-:Y:S01]  /*0dc0*/  CS2R R40, SRZ ;  /* 0x0000000000287805 */ /* 0x001fe2000001ff00 */
[----:B-1----:R-:W-:-:S02]  /*0dd0*/  LOP3.LUT R9, R2, 0x60, RZ, 0xc0, !PT ;  /* 0x0000006002097812 */ /* 0x002fc400078ec0ff */
[C---:B------:R-:W-:Y:S02]  /*0de0*/  SHF.L.U32 R10, R2.reuse, 0x1, RZ ;  /* 0x00000001020a7819 */ /* 0x040fe400000006ff */
[----:B------:R-:W-:Y:S01]  /*0df0*/  SHF.L.U32 R11, R2, 0x3, RZ ;  /* 0x00000003020b7819 */ /* 0x000fe200000006ff */
[----:B------:R-:W-:Y:S05]  /*0e00*/  @!P0 BRA `(.L_x_0) ;  /* 0x00001fa000008947 */ /* 0x000fea0003800000 */
[----:B------:R-:W-:Y:S01]  /*0e10*/  LOP3.LUT R14, R2, 0x7, RZ, 0xc0, !PT ;  /* 0x00000007020e7812 */ /* 0x000fe200078ec0ff */
[----:B------:R-:W-:Y:S01]  /*0e20*/  IMAD R0, R3, c[0x0][0x1a0], RZ ;  /* 0x0000680003007a24 */ /* 0x000fe200078e02ff */
[----:B------:R-:W-:Y:S01]  /*0e30*/  LOP3.LUT R7, R10, 0x10, RZ, 0xc0, !PT ;  /* 0x000000100a077812 */ /* 0x000fe200078ec0ff */
[----:B------:R-:W-:Y:S01]  /*0e40*/  CS2R R68, SRZ ;  /* 0x0000000000447805 */ /* 0x000fe2000001ff00 */
[--C-:B------:R-:W-:Y:S01]  /*0e50*/  SHF.R.U32.HI R8, RZ, 0x5, R2.reuse ;  /* 0x00000005ff087819 */ /* 0x100fe20000011602 */
[----:B------:R-:W-:Y:S01]  /*0e60*/  IMAD R6, R14, 0x110, RZ ;  /* 0x000001100e067824 */ /* 0x000fe200078e02ff */
[----:B------:R-:W-:Y:S01]  /*0e70*/  LOP3.LUT R13, R7, 0x60, R2, 0xf8, !PT ;  /* 0x00000060070d7812 */ /* 0x000fe200078ef802 */
[----:B------:R-:W-:Y:S01]  /*0e80*/  CS2R R70, SRZ ;  /* 0x0000000000467805 */ /* 0x000fe2000001ff00 */
[----:B------:R-:W-:Y:S01]  /*0e90*/  LOP3.LUT R7, R2, 0x1f, RZ, 0xc0, !PT ;  /* 0x0000001f02077812 */ /* 0x000fe200078ec0ff */
[----:B------:R-:W-:Y:S01]  /*0ea0*/  CS2R R64, SRZ ;  /* 0x0000000000407805 */ /* 0x000fe2000001ff00 */
[----:B------:R-:W-:Y:S01]  /*0eb0*/  LOP3.LUT R19, R6, R13, RZ, 0x3c, !PT ;  /* 0x0000000d06137212 */ /* 0x000fe200078e3cff */
[----:B------:R-:W-:Y:S01]  /*0ec0*/  IMAD R6, R3, c[0x0][0x1b0], RZ ;  /* 0x00006c0003067a24 */ /* 0x000fe200078e02ff */
[----:B------:R-:W-:Y:S01]  /*0ed0*/  LOP3.LUT R21, R11, 0x30, RZ, 0xc0, !PT ;  /* 0x000000300b157812 */ /* 0x000fe200078ec0ff */
[C---:B------:R-:W-:Y:S01]  /*0ee0*/  IMAD R13, R7.reuse, c[0x0][0x1a8], RZ ;  /* 0x00006a00070d7a24 */ /* 0x040fe200078e02ff */
[----:B------:R-:W-:Y:S01]  /*0ef0*/  MOV R25, c[0x0][0x1a4] ;  /* 0x0000690000197a02 */ /* 0x000fe20000000f00 */
[----:B------:R-:W-:Y:S01]  /*0f00*/  IMAD R16, R7, c[0x0][0x1b4], RZ ;  /* 0x00006d0007107a24 */ /* 0x000fe200078e02ff */
[----:B------:R-:W-:Y:S01]  /*0f10*/  SGXT.U32 R7, R8, 0x2 ;  /* 0x000000020807781a */ /* 0x000fe20000000000 */
[----:B------:R-:W-:Y:S01]  /*0f20*/  CS2R R66, SRZ ;  /* 0x0000000000427805 */ /* 0x000fe2000001ff00 */
[C---:B------:R-:W-:Y:S01]  /*0f30*/  SHF.L.U32 R8, R0.reuse, 0x1, RZ ;  /* 0x0000000100087819 */ /* 0x040fe200000006ff */
[----:B------:R-:W-:Y:S01]  /*0f40*/  IMAD.HI R0, R0, 0x2, RZ ;  /* 0x0000000200007827 */ /* 0x000fe200078e02ff */
[----:B------:R-:W-:Y:S01]  /*0f50*/  SHF.L.U32 R15, R13, 0x1, RZ ;  /* 0x000000010d0f7819 */ /* 0x000fe200000006ff */
[----:B------:R-:W-:Y:S01]  /*0f60*/  CS2R R60, SRZ ;  /* 0x00000000003c7805 */ /* 0x000fe2000001ff00 */
[----:B------:R-:W-:Y:S01]  /*0f70*/  LEA R21, R14, R21, 0x6 ;  /* 0x000000150e157211 */ /* 0x000fe200078e30ff */
[C---:B------:R-:W-:Y:S01]  /*0f80*/  IMAD.HI R14, R6.reuse, 0x2, RZ ;  /* 0x00000002060e7827 */ /* 0x040fe200078e02ff */
[----:B------:R-:W-:Y:S01]  /*0f90*/  IADD3 R133, P0, P1, R15, c[0x0][0x168], R8 ;  /* 0x00005a000f857a10 */ /* 0x000fe2000791e008 */
[----:B------:R-:W-:Y:S01]  /*0fa0*/  CS2R R62, SRZ ;  /* 0x00000000003e7805 */ /* 0x000fe2000001ff00 */
[----:B------:R-:W-:Y:S01]  /*0fb0*/  SHF.L.U32 R12, R6, 0x1, RZ ;  /* 0x00000001060c7819 */ /* 0x000fe200000006ff */
[----:B------:R-:W-:Y:S01]  /*0fc0*/  IMAD R8, R7, c[0x0][0x1a4], RZ ;  /* 0x0000690007087a24 */ /* 0x000fe200078e02ff */
[----:B------:R-:W-:Y:S01]  /*0fd0*/  SHF.L.U32 R18, R2, 0x7, RZ ;  /* 0x0000000702127819 */ /* 0x000fe200000006ff */
[----:B------:R-:W-:Y:S01]  /*0fe0*/  IMAD.HI R13, R13, 0x2, RZ ;  /* 0x000000020d0d7827 */ /* 0x000fe200078e02ff */
[C---:B------:R-:W-:Y:S01]  /*0ff0*/  SHF.L.U32 R17, R16.reuse, 0x1, RZ ;  /* 0x0000000110117819 */ /* 0x040fe200000006ff */
[----:B------:R-:W-:Y:S01]  /*1000*/  CS2R R56, SRZ ;  /* 0x0000000000387805 */ /* 0x000fe2000001ff00 */
[----:B------:R-:W-:Y:S01]  /*1010*/  LEA R6, R25, R8, 0x2 ;  /* 0x0000000819067211 */ /* 0x000fe200078e10ff */
[----:B------:R-:W-:Y:S01]  /*1020*/  IMAD.HI R15, R16, 0x2, RZ ;  /* 0x00000002100f7827 */ /* 0x000fe200078e02ff */
[----:B------:R-:W-:Y:S01]  /*1030*/  LOP3.LUT R18, R18, 0x800, RZ, 0xc0, !PT ;  /* 0x0000080012127812 */ /* 0x000fe200078ec0ff */
[----:B------:R-:W-:Y:S01]  /*1040*/  CS2R R58, SRZ ;  /* 0x00000000003a7805 */ /* 0x000fe2000001ff00 */
[----:B------:R-:W-:Y:S01]  /*1050*/  IADD3 R117, P2, P3, R17, c[0x0][0x170], R12 ;  /* 0x00005c0011757a10 */ /* 0x000fe20007b5e00c */
[----:B------:R-:W-:Y:S01]  /*1060*/  IMAD R16, R7, c[0x0][0x1b8], RZ ;  /* 0x00006e0007107a24 */ /* 0x000fe200078e02ff */
[----:B------:R-:W-:Y:S01]  /*1070*/  LEA R7, R25, R6, 0x2 ;  /* 0x0000000619077211 */ /* 0x000fe200078e10ff */
[----:B------:R-:W-:Y:S01]  /*1080*/  CS2R R52, SRZ ;  /* 0x0000000000347805 */ /* 0x000fe2000001ff00 */
[----:B------:R-:W-:Y:S01]  /*1090*/  IADD3.X R23, R13, c[0x0][0x16c], R0, P0, P1 ;  /* 0x00005b000d177a10 */ /* 0x000fe200007e2400 */
[----:B------:R-:W-:Y:S01]  /*10a0*/  CS2R R54, SRZ ;  /* 0x0000000000367805 */ /* 0x000fe2000001ff00 */
[----:B------:R-:W-:Y:S01]  /*10b0*/  LEA R0, R25, R7, 0x2 ;  /* 0x0000000719007211 */ /* 0x000fe200078e10ff */
[----:B------:R-:W-:Y:S01]  /*10c0*/  CS2R R48, SRZ ;  /* 0x0000000000307805 */ /* 0x000fe2000001ff00 */
[----:B------:R-:W-:Y:S01]  /*10d0*/  IADD3 R12, R18, R19, RZ ;  /* 0x00000013120c7210 */ /* 0x000fe20007ffe0ff */
[----:B------:R-:W-:Y:S01]  /*10e0*/  CS2R R50, SRZ ;  /* 0x0000000000327805 */ /* 0x000fe2000001ff00 */
[----:B------:R-:W-:Y:S01]  /*10f0*/  IADD3.X R19, R15, c[0x0][0x174], R14, P2, P3 ;  /* 0x00005d000f137a10 */ /* 0x000fe200017e640e */
[----:B------:R-:W-:Y:S01]  /*1100*/  CS2R R44, SRZ ;  /* 0x00000000002c7805 */ /* 0x000fe2000001ff00 */
[-C--:B------:R-:W-:Y:S01]  /*1110*/  LEA R148, P2, R6, R133.reuse, 0x1 ;  /* 0x0000008506947211 */ /* 0x080fe200078408ff */
[----:B------:R-:W-:Y:S01]  /*1120*/  CS2R R46, SRZ ;  /* 0x00000000002e7805 */ /* 0x000fe2000001ff00 */
[----:B------:R-:W-:Y:S01]  /*1130*/  LEA R13, R25, R0, 0x2 ;  /* 0x00000000190d7211 */ /* 0x000fe200078e10ff */
[----:B------:R-:W-:Y:S01]  /*1140*/  CS2R R40, SRZ ;  /* 0x0000000000287805 */ /* 0x000fe2000001ff00 */
[----:B------:R-:W-:Y:S01]  /*1150*/  MOV R27, c[0x0][0x1b8] ;  /* 0x00006e00001b7a02 */ /* 0x000fe20000000f00 */
[----:B------:R-:W-:Y:S01]  /*1160*/  CS2R R42, SRZ ;  /* 0x00000000002a7805 */ /* 0x000fe2000001ff00 */
[----:B------:R-:W-:-:S02]  /*1170*/  LEA R150, P1, R8, R133, 0x1 ;  /* 0x0000008508967211 */ /* 0x000fc400078208ff */
[----:B------:R-:W-:Y:S02]  /*1180*/  LEA.HI.X.SX32 R149, R6, R23, 0x1, P2 ;  /* 0x0000001706957211 */ /* 0x000fe400010f0eff */
[----:B------:R-:W-:Y:S02]  /*1190*/  LEA R6, R25, R13, 0x2 ;  /* 0x0000000d19067211 */ /* 0x000fe400078e10ff */
[----:B------:R-:W-:Y:S02]  /*11a0*/  LEA R14, R27, R16, 0x2 ;  /* 0x000000101b0e7211 */ /* 0x000fe400078e10ff */
[----:B------:R-:W-:Y:S02]  /*11b0*/  LEA.HI.X.SX32 R151, R8, R23, 0x1, P1 ;  /* 0x0000001708977211 */ /* 0x000fe400008f0eff */
[----:B------:R-:W-:Y:S02]  /*11c0*/  LEA R144, P2, R0, R133, 0x1 ;  /* 0x0000008500907211 */ /* 0x000fe400078408ff */
[----:B------:R-:W-:-:S02]  /*11d0*/  LEA R8, R25, R6, 0x2 ;  /* 0x0000000619087211 */ /* 0x000fc400078e10ff */
[----:B------:R-:W-:Y:S02]  /*11e0*/  LEA R15, R27, R14, 0x2 ;  /* 0x0000000e1b0f7211 */ /* 0x000fe400078e10ff */
[----:B------:R-:W-:Y:S02]  /*11f0*/  LEA R146, P1, R7, R133, 0x1 ;  /* 0x0000008507927211 */ /* 0x000fe400078208ff */
[----:B------:R-:W-:Y:S02]  /*1200*/  LEA.HI.X.SX32 R145, R0, R23, 0x1, P2 ;  /* 0x0000001700917211 */ /* 0x000fe400010f0eff */
[----:B------:R-:W-:Y:S02]  /*1210*/  LEA R0, R25, R8, 0x2 ;  /* 0x0000000819007211 */ /* 0x000fe400078e10ff */
[----:B------:R-:W-:Y:S02]  /*1220*/  LEA R17, R27, R15, 0x2 ;  /* 0x0000000f1b117211 */ /* 0x000fe400078e10ff */
[----:B------:R-:W-:-:S02]  /*1230*/  LEA.HI.X.SX32 R147, R7, R23, 0x1, P1 ;  /* 0x0000001707937211 */ /* 0x000fc400008f0eff */
[-C--:B------:R-:W-:Y:S02]  /*1240*/  LEA R140, P1, R13, R133.reuse, 0x1 ;  /* 0x000000850d8c7211 */ /* 0x080fe400078208ff */
[----:B------:R-:W-:Y:S02]  /*1250*/  LEA R132, P4, R0, R133, 0x1 ;  /* 0x0000008500847211 */ /* 0x000fe400078808ff */
[----:B------:R-:W-:Y:S02]  /*1260*/  LEA R7, R27, R17, 0x2 ;  /* 0x000000111b077211 */ /* 0x000fe400078e10ff */
[-C--:B------:R-:W-:Y:S02]  /*1270*/  LEA R138, P2, R6, R133.reuse, 0x1 ;  /* 0x00000085068a7211 */ /* 0x080fe400078408ff */
[----:B------:R-:W-:Y:S02]  /*1280*/  LEA R136, P3, R8, R133, 0x1 ;  /* 0x0000008508887211 */ /* 0x000fe400078608ff */
[----:B------:R-:W-:-:S02]  /*1290*/  LEA.HI.X.SX32 R141, R13, R23, 0x1, P1 ;  /* 0x000000170d8d7211 */ /* 0x000fc400008f0eff */
[----:B------:R-:W-:Y:S02]  /*12a0*/  LEA.HI.X.SX32 R133, R0, R23, 0x1, P4 ;  /* 0x0000001700857211 */ /* 0x000fe400020f0eff */
[----:B------:R-:W-:Y:S02]  /*12b0*/  LEA R128, P1, R14, R117, 0x1 ;  /* 0x000000750e807211 */ /* 0x000fe400078208ff */
[----:B------:R-:W-:Y:S02]  /*12c0*/  LEA R0, R27, R7, 0x2 ;  /* 0x000000071b007211 */ /* 0x000fe400078e10ff */
[----:B------:R-:W-:Y:S02]  /*12d0*/  LEA R130, P0, R16, R117, 0x1 ;  /* 0x0000007510827211 */ /* 0x000fe400078008ff */
[----:B------:R-:W-:Y:S02]  /*12e0*/  LEA.HI.X.SX32 R129, R14, R19, 0x1, P1 ;  /* 0x000000130e817211 */ /* 0x000fe400008f0eff */
[----:B------:R-:W-:-:S02]  /*12f0*/  LEA R120, P1, R0, R117, 0x1 ;  /* 0x0000007500787211 */ /* 0x000fc400078208ff */
[----:B------:R-:W-:Y:S02]  /*1300*/  LEA.HI.X.SX32 R131, R16, R19, 0x1, P0 ;  /* 0x0000001310837211 */ /* 0x000fe400000f0eff */
[----:B------:R-:W-:Y:S02]  /*1310*/  LEA.HI.X.SX32 R139, R6, R23, 0x1, P2 ;  /* 0x00000017068b7211 */ /* 0x000fe400010f0eff */
[----:B------:R-:W-:Y:S02]  /*1320*/  LEA R126, P0, R15, R117, 0x1 ;  /* 0x000000750f7e7211 */ /* 0x000fe400078008ff */
[----:B------:R-:W-:Y:S02]  /*1330*/  LEA R6, R27, R0, 0x2 ;  /* 0x000000001b067211 */ /* 0x000fe400078e10ff */
[----:B------:R-:W-:Y:S02]  /*1340*/  LEA.HI.X.SX32 R121, R0, R19, 0x1, P1 ;  /* 0x0000001300797211 */ /* 0x000fe400008f0eff */
[----:B------:R-:W-:-:S02]  /*1350*/  SHF.R.S32.HI R0, RZ, 0x6, R2 ;  /* 0x00000006ff007819 */ /* 0x000fc40000011402 */
[----:B------:R-:W-:Y:S02]  /*1360*/  LEA.HI.X.SX32 R127, R15, R19, 0x1, P0 ;  /* 0x000000130f7f7211 */ /* 0x000fe400000f0eff */
[----:B------:R-:W-:Y:S02]  /*1370*/  LEA R122, P0, R7, R117, 0x1 ;  /* 0x00000075077a7211 */ /* 0x000fe400078008ff */
[----:B------:R-:W-:Y:S02]  /*1380*/  SGXT R0, R0, 0x1 ;  /* 0x000000010000781a */ /* 0x000fe40000000200 */
[----:B------:R-:W-:Y:S02]  /*1390*/  LEA.HI.X.SX32 R137, R8, R23, 0x1, P3 ;  /* 0x0000001708897211 */ /* 0x000fe400018f0eff */
[----:B------:R-:W-:Y:S02]  /*13a0*/  LEA R124, P2, R17, R117, 0x1 ;  /* 0x00000075117c7211 */ /* 0x000fe400078408ff */
[----:B------:R-:W-:-:S02]  /*13b0*/  LEA R8, R27, R6, 0x2 ;  /* 0x000000061b087211 */ /* 0x000fc400078e10ff */
[-C--:B------:R-:W-:Y:S02]  /*13c0*/  LEA.HI.X.SX32 R123, R7, R19.reuse, 0x1, P0 ;  /* 0x00000013077b7211 */ /* 0x080fe400000f0eff */
[----:B------:R-:W-:Y:S02]  /*13d0*/  LOP3.LUT R7, R0, 0x90, RZ, 0xc0, !PT ;  /* 0x0000009000077812 */ /* 0x000fe400078ec0ff */
[----:B------:R-:W-:Y:S02]  /*13e0*/  LEA.HI.X.SX32 R125, R17, R19, 0x1, P2 ;  /* 0x00000013117d7211 */ /* 0x000fe400010f0eff */
[-C--:B------:R-:W-:Y:S02]  /*13f0*/  LEA R118, P2, R6, R117.reuse, 0x1 ;  /* 0x0000007506767211 */ /* 0x080fe400078408ff */
[----:B------:R-:W-:Y:S02]  /*1400*/  LEA R116, P3, R8, R117, 0x1 ;  /* 0x0000007508747211 */ /* 0x000fe400078608ff */
[----:B------:R-:W-:-:S02]  /*1410*/  LOP3.LUT R14, R7, 0x7e, R10, 0x78, !PT ;  /* 0x0000007e070e7812 */ /* 0x000fc400078e780a */
[-C--:B------:R-:W-:Y:S02]  /*1420*/  LEA.HI.X.SX32 R119, R6, R19.reuse, 0x1, P2 ;  /* 0x0000001306777211 */ /* 0x080fe400010f0eff */
[----:B------:R-:W-:Y:S02]  /*1430*/  LEA.HI.X.SX32 R117, R8, R19, 0x1, P3 ;  /* 0x0000001308757211 */ /* 0x000fe400018f0eff */
[----:B------:R-:W-:Y:S02]  /*1440*/  MOV R115, 0xff800000 ;  /* 0xff80000000737802 */ /* 0x000fe40000000f00 */
[----:B------:R-:W-:Y:S02]  /*1450*/  MOV R19, 0x3f800000 ;  /* 0x3f80000000137802 */ /* 0x000fe40000000f00 */
[----:B------:R-:W-:Y:S02]  /*1460*/  MOV R13, RZ ;  /* 0x000000ff000d7202 */ /* 0x000fe40000000f00 */
[----:B------:R-:W-:-:S02]  /*1470*/  MOV R8, RZ ;  /* 0x000000ff00087202 */ /* 0x000fc40000000f00 */
[----:B------:R-:W-:Y:S02]  /*1480*/  MOV R6, RZ ;  /* 0x000000ff00067202 */ /* 0x000fe40000000f00 */
[----:B------:R-:W-:Y:S02]  /*1490*/  MOV R18, 0x3f800000 ;  /* 0x3f80000000127802 */ /* 0x000fe40000000f00 */
[----:B------:R-:W-:Y:S02]  /*14a0*/  MOV R17, 0x3f800000 ;  /* 0x3f80000000117802 */ /* 0x000fe40000000f00 */
[----:B------:R-:W-:Y:S02]  /*14b0*/  MOV R16, 0x3f800000 ;  /* 0x3f80000000107802 */ /* 0x000fe40000000f00 */
[----:B------:R-:W-:Y:S02]  /*14c0*/  MOV R113, 0xff800000 ;  /* 0xff80000000717802 */ /* 0x000fe40000000f00 */
[----:B------:R-:W-:-:S02]  /*14d0*/  MOV R102, 0xff800000 ;  /* 0xff80000000667802 */ /* 0x000fc40000000f00 */
[----:B------:R-:W-:Y:S02]  /*14e0*/  MOV R100, 0xff800000 ;  /* 0xff80000000647802 */ /* 0x000fe40000000f00 */
[----:B------:R-:W-:Y:S02]  /*14f0*/  LOP3.LUT R15, R21, 0x30, R10, 0x78, !PT ;  /* 0x00000030150f7812 */ /* 0x000fe400078e780a */
[----:B------:R-:W-:Y:S02]  /*1500*/  LOP3.LUT R7, R14, 0x20, RZ, 0x3c, !PT ;  /* 0x000000200e077812 */ /* 0x000fe400078e3cff */
.L_x_2:
[----:B------:R-:W-:-:S04]  /*1510*/  IMAD.WIDE R20, R13, 0x2, R150 ;  /* 0x000000020d147825 */ /* 0x000fc800078e0296 */
[C---:B------:R-:W-:Y:S02]  /*1520*/  IMAD.WIDE R32, R13.reuse, 0x2, R136 ;  /* 0x000000020d207825 */ /* 0x040fe400078e0288 */
[----:B------:R-:W2:Y:S02]  /*1530*/  LDG.E.U16 R21, [R20.64] ;  /* 0x0000000414157981 */ /* 0x000ea4000c1e1500 */
[C---:B------:R-:W-:Y:S02]  /*1540*/  IMAD.WIDE R24, R13.reuse, 0x2, R146 ;  /* 0x000000020d187825 */ /* 0x040fe400078e0292 */
[----:B------:R-:W3:Y:S02]  /*1550*/  LDG.E.U16 R33, [R32.64] ;  /* 0x0000000420217981 */ /* 0x000ee4000c1e1500 */
[C---:B------:R-:W-:Y:S02]  /*1560*/  IMAD.WIDE R28, R13.reuse, 0x2, R140 ;  /* 0x000000020d1c7825 */ /* 0x040fe400078e028c */
[----:B------:R-:W4:Y:S02]  /*1570*/  LDG.E.U16 R37, [R24.64] ;  /* 0x0000000418257981 */ /* 0x000f24000c1e1500 */
[----:B------:R-:W-:-:S02]  /*1580*/  IMAD.WIDE R22, R13, 0x2, R148 ;  /* 0x000000020d167825 */ /* 0x000fc400078e0294 */
[----:B------:R-:W5:Y:S02]  /*1590*/  LDG.E.U16 R39, [R28.64] ;  /* 0x000000041c277981 */ /* 0x000f64000c1e1500 */
[C---:B------:R-:W-:Y:S02]  /*15a0*/  IMAD.WIDE R34, R13.reuse, 0x2, R132 ;  /* 0x000000020d227825 */ /* 0x040fe400078e0284 */
[----:B------:R-:W5:Y:S02]  /*15b0*/  LDG.E.U16 R22, [R22.64] ;  /* 0x0000000416167981 */ /* 0x000f64000c1e1500 */
[C---:B------:R-:W-:Y:S02]  /*15c0*/  IMAD.WIDE R26, R13.reuse, 0x2, R144 ;  /* 0x000000020d1a7825 */ /* 0x040fe400078e0290 */
[----:B------:R-:W5:Y:S02]  /*15d0*/  LDG.E.U16 R34, [R34.64] ;  /* 0x0000000422227981 */ /* 0x000f64000c1e1500 */
[----:B------:R-:W-:-:S02]  /*15e0*/  IMAD.WIDE R30, R13, 0x2, R138 ;  /* 0x000000020d1e7825 */ /* 0x000fc400078e028a */
[----:B------:R-:W5:Y:S04]  /*15f0*/  LDG.E.U16 R0, [R26.64] ;  /* 0x000000041a007981 */ /* 0x000f68000c1e1500 */
[----:B------:R-:W5:Y:S04]  /*1600*/  LDG.E.U16 R36, [R30.64] ;  /* 0x000000041e247981 */ /* 0x000f68000c1e1500 */
[----:B------:R-:W-:Y:S01]  /*1610*/  BAR.SYNC.DEFER_BLOCKING 0x0 ;  /* 0x0000000000007b1d */ /* 0x000fe20000010000 */
[----:B------:R-:W-:-:S04]  /*1620*/  IMAD.WIDE R74, R8, 0x2, R130 ;  /* 0x00000002084a7825 */ /* 0x000fc800078e0282 */
[----:B------:R-:W-:-:S04]  /*1630*/  IMAD.WIDE R90, R8, 0x2, R126 ;  /* 0x00000002085a7825 */ /* 0x000fc800078e027e */
[----:B------:R-:W-:-:S04]  /*1640*/  IMAD.WIDE R94, R8, 0x2, R122 ;  /* 0x00000002085e7825 */ /* 0x000fc800078e027a */
[----:B------:R-:W-:-:S04]  /*1650*/  IMAD.WIDE R106, R8, 0x2, R118 ;  /* 0x00000002086a7825 */ /* 0x000fc800078e0276 */
[----:B------:R-:W-:-:S04]  /*1660*/  IMAD.WIDE R88, R8, 0x2, R128 ;  /* 0x0000000208587825 */ /* 0x000fc800078e0280 */
[----:B------:R-:W-:-:S04]  /*1670*/  IMAD.WIDE R92, R8, 0x2, R124 ;  /* 0x00000002085c7825 */ /* 0x000fc800078e027c */
[----:B------:R-:W-:-:S04]  /*1680*/  IMAD.WIDE R104, R8, 0x2, R120 ;  /* 0x0000000208687825 */ /* 0x000fc800078e0278 */
[----:B------:R-:W-:Y:S01]  /*1690*/  IMAD.WIDE R72, R8, 0x2, R116 ;  /* 0x0000000208487825 */ /* 0x000fe200078e0274 */
[----:B--2---:R-:W-:Y:S04]  /*16a0*/  STS.U16 [R14+0x2000], R21 ;  /* 0x002000150e007388 */ /* 0x004fe80000000400 */
[----:B---3--:R-:W-:Y:S04]  /*16b0*/  STS.U16 [R14+0x2600], R33 ;  /* 0x002600210e007388 */ /* 0x008fe80000000400 */
[----:B----4-:R-:W-:Y:S04]  /*16c0*/  STS.U16 [R14+0x2200], R37 ;  /* 0x002200250e007388 */ /* 0x010fe80000000400 */
[----:B-----5:R-:W-:Y:S04]  /*16d0*/  STS.U16 [R14+0x2400], R39 ;  /* 0x002400270e007388 */ /* 0x020fe80000000400 */
[----:B------:R-:W-:Y:S04]  /*16e0*/  STS.U16 [R7+0x2100], R22 ;  /* 0x0021001607007388 */ /* 0x000fe80000000400 */
[----:B------:R-:W-:Y:S04]  /*16f0*/  STS.U16 [R7+0x2700], R34 ;  /* 0x0027002207007388 */ /* 0x000fe80000000400 */
[----:B------:R-:W-:Y:S04]  /*1700*/  STS.U16 [R7+0x2300], R0 ;  /* 0x0023000007007388 */ /* 0x000fe80000000400 */
[----:B------:R-:W-:Y:S04]  /*1710*/  STS.U16 [R7+0x2500], R36 ;  /* 0x0025002407007388 */ /* 0x000fe80000000400 */
[----:B------:R-:W-:Y:S06]  /*1720*/  BAR.SYNC.DEFER_BLOCKING 0x0 ;  /* 0x0000000000007b1d */ /* 0x000fec0000010000 */
[----:B------:R-:W-:Y:S04]  /*1730*/  LDSM.16.MT88.4 R24, [R12] ;  /* 0x000000000c18783b */ /* 0x000fe80000004200 */
[----:B------:R-:W0:Y:S04]  /*1740*/  LDSM.16.M88.4 R28, [R15+0x2000] ;  /* 0x002000000f1c783b */ /* 0x000e280000000200 */
[----:B------:R-:W1:Y:S04]  /*1750*/  LDSM.16.M88.4 R96, [R15+0x2200] ;  /* 0x002200000f60783b */ /* 0x000e680000000200 */
[----:B------:R2:W3:Y:S04]  /*1760*/  LDG.E.U16 R111, [R74.64] ;  /* 0x000000044a6f7981 */ /* 0x0004e8000c1e1500 */
[----:B------:R4:W5:Y:S04]  /*1770*/  LDG.E.U16 R109, [R90.64] ;  /* 0x000000045a6d7981 */ /* 0x000968000c1e1500 */
[----:B------:R0:W3:Y:S04]  /*1780*/  LDG.E.U16 R103, [R94.64] ;  /* 0x000000045e677981 */ /* 0x0000e8000c1e1500 */
[----:B------:R0:W3:Y:S04]  /*1790*/  LDG.E.U16 R101, [R106.64] ;  /* 0x000000046a657981 */ /* 0x0000e8000c1e1500 */
[----:B------:R4:W3:Y:S04]  /*17a0*/  LDG.E.U16 R108, [R88.64] ;  /* 0x00000004586c7981 */ /* 0x0008e8000c1e1500 */
[----:B------:R0:W3:Y:S04]  /*17b0*/  LDG.E.U16 R110, [R92.64] ;  /* 0x000000045c6e7981 */ /* 0x0000e8000c1e1500 */
[----:B------:R0:W3:Y:S04]  /*17c0*/  LDG.E.U16 R112, [R104.64] ;  /* 0x0000000468707981 */ /* 0x0000e8000c1e1500 */
[----:B------:R2:W3:Y:S04]  /*17d0*/  LDG.E.U16 R114, [R72.64] ;  /* 0x0000000448727981 */ /* 0x0004e8000c1e1500 */
[----:B------:R-:W1:Y:S04]  /*17e0*/  LDSM.16.M88.4 R76, [R15+0x2400] ;  /* 0x002400000f4c783b */ /* 0x000e680000000200 */
[----:B------:R-:W1:Y:S04]  /*17f0*/  LDSM.16.M88.4 R84, [R15+0x2600] ;  /* 0x002600000f54783b */ /* 0x000e680000000200 */
[----:B------:R-:W1:Y:S01]  /*1800*/  LDSM.16.MT88.4 R80, [R12+0x1000] ;  /* 0x001000000c50783b */ /* 0x000e620000004200 */
[C---:B0-----:R-:W-:Y:S03]  /*1810*/  HMMA.16816.F32 R20, R24.reuse, R28, RZ ;  /* 0x0000001c1814723c */ /* 0x041fe600000018ff */
[----:B----4-:R-:W0:Y:S04]  /*1820*/  LDSM.16.MT88.4 R88, [R12+0x80] ;  /* 0x000080000c58783b */ /* 0x010e280000004200 */
[----:B--2---:R-:W-:Y:S01]  /*1830*/  LDSM.16.MT88.4 R72, [R12+0x1080] ;  /* 0x001080000c48783b */ /* 0x004fe20000004200 */
[C---:B-1----:R-:W-:Y:S03]  /*1840*/  HMMA.16816.F32 R32, R24.reuse, R96, RZ ;  /* 0x000000601820723c */ /* 0x042fe600000018ff */
[----:B------:R-:W-:Y:S05]  /*1850*/  BAR.SYNC.DEFER_BLOCKING 0x0 ;  /* 0x0000000000007b1d */ /* 0x000fea0000010000 */
[C---:B------:R-:W-:Y:S08]  /*1860*/  HMMA.16816.F32 R36, R24.reuse, R76, RZ ;  /* 0x0000004c1824723c */ /* 0x040ff000000018ff */
[----:B------:R-:W-:Y:S08]  /*1870*/  HMMA.16816.F32 R24, R24, R84, RZ ;  /* 0x000000541818723c */ /* 0x000ff000000018ff */
[C---:B------:R-:W-:Y:S08]  /*1880*/  HMMA.16816.F32 R20, R80.reuse, R30, R20 ;  /* 0x0000001e5014723c */ /* 0x040ff00000001814 */
[C---:B------:R-:W-:Y:S08]  /*1890*/  HMMA.16816.F32 R32, R80.reuse, R98, R32 ;  /* 0x000000625020723c */ /* 0x040ff00000001820 */
[C---:B------:R-:W-:Y:S08]  /*18a0*/  HMMA.16816.F32 R36, R80.reuse, R78, R36 ;  /* 0x0000004e5024723c */ /* 0x040ff00000001824 */
[----:B------:R-:W-:Y:S01]  /*18b0*/  HMMA.16816.F32 R80, R80, R86, R24 ;  /* 0x000000565050723c */ /* 0x000fe20000001818 */
[----:B------:R-:W-:-:S06]  /*18c0*/  FMUL R0, R20, c[0x0][0x188] ;  /* 0x0000620014007a20 */ /* 0x000fcc0000400000 */
[----:B------:R-:W-:Y:S02]  /*18d0*/  FMUL R25, R21, c[0x0][0x188] ;  /* 0x0000620015197a20 */ /* 0x000fe40000400000 */
[----:B------:R-:W-:-:S03]  /*18e0*/  FMUL R24, R32, c[0x0][0x188] ;  /* 0x0000620020187a20 */ /* 0x000fc60000400000 */
[----:B------:R-:W-:Y:S01]  /*18f0*/  FMNMX R25, R0, R25, !PT ;  /* 0x0000001900197209 */ /* 0x000fe20007800000 */
        /* <DEDUP_REMOVED lines=9> */
[----:B------:R-:W-:-:S04]  /*1990*/  FMNMX R25, R24, R25, !PT ;  /* 0x0000001918197209 */ /* 0x000fc80007800000 */
[----:B------:R-:W-:-:S05]  /*19a0*/  FMNMX R92, R0, R25, !PT ;  /* 0x00000019005c7209 */ /* 0x000fca0007800000 */
[----:B------:R-:W1:Y:S01]  /*19b0*/  SHFL.BFLY PT, R25, R92, 0x2, 0x1f ;  /* 0x0c401f005c197f89 */ /* 0x000e6200000e0000 */
[----:B0-----:R-:W-:Y:S01]  /*19c0*/  HMMA.16816.F32 R104, R88, R28, RZ ;  /* 0x0000001c5868723c */ /* 0x001fe200000018ff */
[----:B------:R-:W-:-:S06]  /*19d0*/  FMUL R0, R22, c[0x0][0x188] ;  /* 0x0000620016007a20 */ /* 0x000fcc0000400000 */
[----:B------:R-:W-:Y:S02]  /*19e0*/  FMUL R29, R23, c[0x0][0x188] ;  /* 0x00006200171d7a20 */ /* 0x000fe40000400000 */
[----:B------:R-:W-:-:S03]  /*19f0*/  FMUL R28, R34, c[0x0][0x188] ;  /* 0x00006200221c7a20 */ /* 0x000fc60000400000 */
[----:B------:R-:W-:Y:S01]  /*1a00*/  FMNMX R29, R0, R29, !PT ;  /* 0x0000001d001d7209 */ /* 0x000fe20007800000 */
[----:B------:R-:W-:-:S03]  /*1a10*/  FMUL R0, R35, c[0x0][0x188] ;  /* 0x0000620023007a20 */ /* 0x000fc60000400000 */
[----:B------:R-:W-:Y:S01]  /*1a20*/  FMNMX R29, R28, R29, !PT ;  /* 0x0000001d1c1d7209 */ /* 0x000fe20007800000 */
[----:B------:R-:W-:Y:S01]  /*1a30*/  FMUL R28, R38, c[0x0][0x188] ;  /* 0x00006200261c7a20 */ /* 0x000fe20000400000 */
[----:B-1----:R-:W-:Y:S02]  /*1a40*/  FMNMX R134, R92, R25, !PT ;  /* 0x000000195c867209 */ /* 0x002fe40007800000 */
[----:B------:R-:W-:Y:S01]  /*1a50*/  HMMA.16816.F32 R24, R88, R96, RZ ;  /* 0x000000605818723c */ /* 0x000fe200000018ff */
[----:B------:R-:W-:Y:S02]  /*1a60*/  FMNMX R29, R0, R29, !PT ;  /* 0x0000001d001d7209 */ /* 0x000fe40007800000 */
[----:B------:R-:W0:Y:S01]  /*1a70*/  SHFL.BFLY PT, R135, R134, 0x1, 0x1f ;  /* 0x0c201f0086877f89 */ /* 0x000e2200000e0000 */
[----:B------:R-:W-:Y:S01]  /*1a80*/  FMUL R0, R39, c[0x0][0x188] ;  /* 0x0000620027007a20 */ /* 0x000fe20000400000 */
[----:B------:R-:W-:-:S03]  /*1a90*/  FMNMX R29, R28, R29, !PT ;  /* 0x0000001d1c1d7209 */ /* 0x000fc60007800000 */
[----:B------:R-:W-:Y:S01]  /*1aa0*/  HMMA.16816.F32 R92, R88, R76, RZ ;  /* 0x0000004c585c723c */ /* 0x000fe200000018ff */
[----:B------:R-:W-:Y:S01]  /*1ab0*/  FMUL R28, R82, c[0x0][0x188] ;  /* 0x00006200521c7a20 */ /* 0x000fe20000400000 */
[----:B------:R-:W-:Y:S01]  /*1ac0*/  FMNMX R29, R0, R29, !PT ;  /* 0x0000001d001d7209 */ /* 0x000fe20007800000 */
[----:B------:R-:W-:-:S05]  /*1ad0*/  FMUL R0, R83, c[0x0][0x188] ;  /* 0x0000620053007a20 */ /* 0x000fca0000400000 */
[----:B------:R-:W-:Y:S01]  /*1ae0*/  HMMA.16816.F32 R88, R88, R84, RZ ;  /* 0x000000545858723c */ /* 0x000fe200000018ff */
[----:B------:R-:W-:-:S07]  /*1af0*/  FMNMX R77, R28, R29, !PT ;  /* 0x0000001d1c4d7209 */ /* 0x000fce0007800000 */
[----:B------:R-:W-:Y:S01]  /*1b00*/  HMMA.16816.F32 R28, R72, R30, R104 ;  /* 0x0000001e481c723c */ /* 0x000fe20000001868 */
[----:B------:R-:W-:-:S07]  /*1b10*/  FMNMX R84, R0, R77, !PT ;  /* 0x0000004d00547209 */ /* 0x000fce0007800000 */
[----:B------:R-:W-:Y:S01]  /*1b20*/  HMMA.16816.F32 R24, R72, R98, R24 ;  /* 0x000000624818723c */ /* 0x000fe20000001818 */
[----:B------:R-:W1:Y:S01]  /*1b30*/  SHFL.BFLY PT, R85, R84, 0x2, 0x1f ;  /* 0x0c401f0054557f89 */ /* 0x000e6200000e0000 */
[----:B0-----:R-:W-:-:S04]  /*1b40*/  FMNMX R134, R134, R135, !PT ;  /* 0x0000008786867209 */ /* 0x001fc80007800000 */
[----:B------:R-:W-:Y:S02]  /*1b50*/  FMNMX R0, R134, R115, !PT ;  /* 0x0000007386007209 */ /* 0x000fe40007800000 */
[----:B------:R-:W-:Y:S03]  /*1b60*/  HMMA.16816.F32 R76, R72, R78, R92 ;  /* 0x0000004e484c723c */ /* 0x000fe6000000185c */
[--C-:B------:R-:W-:Y:S02]  /*1b70*/  FFMA R20, R20, c[0x0][0x188], -R0.reuse ;  /* 0x0000620014147a23 */ /* 0x100fe40000000800 */
[----:B------:R-:W-:-:S03]  /*1b80*/  FFMA R21, R21, c[0x0][0x188], -R0 ;  /* 0x0000620015157a23 */ /* 0x000fc60000000800 */
[----:B------:R-:W-:Y:S01]  /*1b90*/  HMMA.16816.F32 R72, R72, R86, R88 ;  /* 0x000000564848723c */ /* 0x000fe20000001858 */
[----:B------:R-:W-:Y:S02]  /*1ba0*/  FMUL R99, R20, 1.4426950216293334961 ;  /* 0x3fb8aa3b14637820 */ /* 0x000fe40000400000 */
[----:B------:R-:W-:Y:S02]  /*1bb0*/  FMUL R106, R21, 1.4426950216293334961 ;  /* 0x3fb8aa3b156a7820 */ /* 0x000fe40000400000 */
[----:B------:R-:W-:Y:S02]  /*1bc0*/  FFMA R32, R32, c[0x0][0x188], -R0 ;  /* 0x0000620020207a23 */ /* 0x000fe40000000800 */
[----:B------:R-:W-:Y:S02]  /*1bd0*/  FMUL R20, R28, c[0x0][0x188] ;  /* 0x000062001c147a20 */ /* 0x000fe40000400000 */
[----:B------:R-:W-:Y:S02]  /*1be0*/  FMUL R21, R29, c[0x0][0x188] ;  /* 0x000062001d157a20 */ /* 0x000fe40000400000 */
[----:B------:R-:W-:-:S02]  /*1bf0*/  FMUL R105, R32, 1.4426950216293334961 ;  /* 0x3fb8aa3b20697820 */ /* 0x000fc40000400000 */
[----:B------:R-:W-:Y:S01]  /*1c00*/  FFMA R33, R33, c[0x0][0x188], -R0 ;  /* 0x0000620021217a23 */ /* 0x000fe20000000800 */
[----:B------:R-:W-:Y:S01]  /*1c10*/  FMNMX R21, R20, R21, !PT ;  /* 0x0000001514157209 */ /* 0x000fe20007800000 */
[----:B------:R-:W-:Y:S01]  /*1c20*/  FMUL R32, R24, c[0x0][0x188] ;  /* 0x0000620018207a20 */ /* 0x000fe20000400000 */
[----:B-1----:R-:W-:Y:S01]  /*1c30*/  FMNMX R85, R84, R85, !PT ;  /* 0x0000005554557209 */ /* 0x002fe20007800000 */
[----:B------:R-:W-:Y:S02]  /*1c40*/  FMUL R98, R33, 1.4426950216293334961 ;  /* 0x3fb8aa3b21627820 */ /* 0x000fe40000400000 */
[----:B------:R-:W-:Y:S01]  /*1c50*/  FMUL R20, R25, c[0x0][0x188] ;  /* 0x0000620019147a20 */ /* 0x000fe20000400000 */
[----:B------:R-:W-:Y:S01]  /*1c60*/  FMNMX R33, R32, R21, !PT ;  /* 0x0000001520217209 */ /* 0x000fe20007800000 */
[----:B------:R-:W0:Y:S01]  /*1c70*/  SHFL.BFLY PT, R88, R85, 0x1, 0x1f ;  /* 0x0c201f0055587f89 */ /* 0x000e2200000e0000 */
[----:B------:R-:W-:Y:S02]  /*1c80*/  FMUL R21, R76, c[0x0][0x188] ;  /* 0x000062004c157a20 */ /* 0x000fe40000400000 */
[----:B------:R-:W-:Y:S01]  /*1c90*/  FMNMX R32, R20, R33, !PT ;  /* 0x0000002114207209 */ /* 0x000fe20007800000 */
[----:B------:R-:W-:-:S03]  /*1ca0*/  FMUL R20, R77, c[0x0][0x188] ;  /* 0x000062004d147a20 */ /* 0x000fc60000400000 */
[----:B------:R-:W-:Y:S01]  /*1cb0*/  FMNMX R33, R21, R32, !PT ;  /* 0x0000002015217209 */ /* 0x000fe20007800000 */
[--C-:B------:R-:W-:Y:S02]  /*1cc0*/  FFMA R36, R36, c[0x0][0x188], -R0.reuse ;  /* 0x0000620024247a23 */ /* 0x100fe40000000800 */
[----:B------:R-:W-:Y:S01]  /*1cd0*/  FMUL R21, R72, c[0x0][0x188] ;  /* 0x0000620048157a20 */ /* 0x000fe20000400000 */
[----:B------:R-:W-:Y:S01]  /*1ce0*/  FMNMX R32, R20, R33, !PT ;  /* 0x0000002114207209 */ /* 0x000fe20007800000 */
[----:B------:R-:W-:Y:S02]  /*1cf0*/  FMUL R36, R36, 1.4426950216293334961 ;  /* 0x3fb8aa3b24247820 */ /* 0x000fe40000400000 */
[----:B------:R-:W-:Y:S01]  /*1d00*/  FFMA R37, R37, c[0x0][0x188], -R0 ;  /* 0x0000620025257a23 */ /* 0x000fe20000000800 */
[----:B------:R-:W-:Y:S01]  /*1d10*/  FMNMX R21, R21, R32, !PT ;  /* 0x0000002015157209 */ /* 0x000fe20007800000 */
[----:B------:R-:W-:Y:S01]  /*1d20*/  FMUL R20, R73, c[0x0][0x188] ;  /* 0x0000620049147a20 */ /* 0x000fe20000400000 */
[----:B------:R1:W-:Y:S01]  /*1d30*/  MUFU.EX2 R86, R36 ;  /* 0x0000002400567308 */ /* 0x0003e20000000800 */
[----:B------:R-:W-:-:S02]  /*1d40*/  FMUL R37, R37, 1.4426950216293334961 ;  /* 0x3fb8aa3b25257820 */ /* 0x000fc40000400000 */
[----:B------:R-:W-:Y:S01]  /*1d50*/  FADD R32, -R0, R115 ;  /* 0x0000007300207221 */ /* 0x000fe20000000100 */
[----:B-1----:R-:W-:-:S04]  /*1d60*/  FMNMX R36, R20, R21, !PT ;  /* 0x0000001514247209 */ /* 0x002fc80007800000 */
[----:B------:R1:W-:Y:S01]  /*1d70*/  MUFU.EX2 R87, R37 ;  /* 0x0000002500577308 */ /* 0x0003e20000000800 */
[----:B------:R-:W-:Y:S01]  /*1d80*/  FFMA R80, R80, c[0x0][0x188], -R0 ;  /* 0x0000620050507a23 */ /* 0x000fe20000000800 */
[----:B0-----:R-:W-:Y:S01]  /*1d90*/  FMNMX R20, R85, R88, !PT ;  /* 0x0000005855147209 */ /* 0x001fe20007800000 */
[----:B------:R-:W-:Y:S01]  /*1da0*/  FMUL R88, R32, 1.4426950216293334961 ;  /* 0x3fb8aa3b20587820 */ /* 0x000fe20000400000 */
[----:B-1----:R-:W0:Y:S01]  /*1db0*/  SHFL.BFLY PT, R37, R36, 0x2, 0x1f ;  /* 0x0c401f0024257f89 */ /* 0x002e2200000e0000 */
[----:B------:R-:W-:Y:S01]  /*1dc0*/  FMUL R21, R30, c[0x0][0x188] ;  /* 0x000062001e157a20 */ /* 0x000fe20000400000 */
[----:B------:R-:W-:Y:S01]  /*1dd0*/  FMNMX R20, R20, R113, !PT ;  /* 0x0000007114147209 */ /* 0x000fe20007800000 */
[----:B------:R-:W-:Y:S02]  /*1de0*/  FMUL R32, R31, c[0x0][0x188] ;  /* 0x000062001f207a20 */ /* 0x000fe40000400000 */
[----:B------:R-:W-:Y:S02]  /*1df0*/  FMUL R80, R80, 1.4426950216293334961 ;  /* 0x3fb8aa3b50507820 */ /* 0x000fe40000400000 */
[----:B------:R-:W-:Y:S01]  /*1e00*/  FMUL R33, R26, c[0x0][0x188] ;  /* 0x000062001a217a20 */ /* 0x000fe20000400000 */
[----:B------:R-:W-:Y:S01]  /*1e10*/  FMNMX R32, R21, R32, !PT ;  /* 0x0000002015207209 */ /* 0x000fe20007800000 */
[----:B------:R1:W-:Y:S01]  /*1e20*/  MUFU.EX2 R84, R80 ;  /* 0x0000005000547308 */ /* 0x0003e20000000800 */
[----:B------:R-:W-:-:S02]  /*1e30*/  FMUL R21, R27, c[0x0][0x188] ;  /* 0x000062001b157a20 */ /* 0x000fc40000400000 */
[----:B------:R-:W-:Y:S01]  /*1e40*/  FMNMX R32, R33, R32, !PT ;  /* 0x0000002021207209 */ /* 0x000fe20007800000 */
[----:B-1----:R-:W-:-:S03]  /*1e50*/  FFMA R80, R22, c[0x0][0x188], -R20 ;  /* 0x0000620016507a23 */ /* 0x002fc60000000814 */
[----:B------:R-:W-:Y:S01]  /*1e60*/  FMNMX R32, R21, R32, !PT ;  /* 0x0000002015207209 */ /* 0x000fe20007800000 */
[----:B------:R-:W-:Y:S02]  /*1e70*/  FMUL R135, R80, 1.4426950216293334961 ;  /* 0x3fb8aa3b50877820 */ /* 0x000fe40000400000 */
[--C-:B------:R-:W-:Y:S02]  /*1e80*/  FFMA R80, R23, c[0x0][0x188], -R20.reuse ;  /* 0x0000620017507a23 */ /* 0x100fe40000000814 */
[----:B------:R-:W-:Y:S02]  /*1e90*/  FMUL R23, R78, c[0x0][0x188] ;  /* 0x000062004e177a20 */ /* 0x000fe40000400000 */
[----:B------:R-:W-:Y:S01]  /*1ea0*/  FMUL R21, R79, c[0x0][0x188] ;  /* 0x000062004f157a20 */ /* 0x000fe20000400000 */
[----:B0-----:R-:W-:Y:S01]  /*1eb0*/  FMNMX R37, R36, R37, !PT ;  /* 0x0000002524257209 */ /* 0x001fe20007800000 */
[----:B------:R-:W-:Y:S01]  /*1ec0*/  FFMA R34, R34, c[0x0][0x188], -R20 ;  /* 0x0000620022227a23 */ /* 0x000fe20000000814 */
[----:B------:R-:W-:Y:S01]  /*1ed0*/  FMNMX R32, R23, R32, !PT ;  /* 0x0000002017207209 */ /* 0x000fe20007800000 */
[----:B------:R-:W-:-:S03]  /*1ee0*/  FMUL R23, R74, c[0x0][0x188] ;  /* 0x000062004a177a20 */ /* 0x000fc60000400000 */
[----:B------:R-:W-:Y:S01]  /*1ef0*/  FMNMX R32, R21, R32, !PT ;  /* 0x0000002015207209 */ /* 0x000fe20007800000 */
[----:B------:R-:W-:Y:S02]  /*1f00*/  FMUL R107, R34, 1.4426950216293334961 ;  /* 0x3fb8aa3b226b7820 */ /* 0x000fe40000400000 */
[----:B------:R-:W-:Y:S01]  /*1f10*/  FMUL R21, R75, c[0x0][0x188] ;  /* 0x000062004b157a20 */ /* 0x000fe20000400000 */
[----:B------:R-:W0:Y:S01]  /*1f20*/  SHFL.BFLY PT, R34, R37, 0x1, 0x1f ;  /* 0x0c201f0025227f89 */ /* 0x000e2200000e0000 */
[----:B------:R-:W-:-:S04]  /*1f30*/  FMNMX R32, R23, R32, !PT ;  /* 0x0000002017207209 */ /* 0x000fc80007800000 */
[----:B------:R-:W-:-:S05]  /*1f40*/  FMNMX R32, R21, R32, !PT ;  /* 0x0000002015207209 */ /* 0x000fca0007800000 */
[----:B------:R-:W1:Y:S01]  /*1f50*/  SHFL.BFLY PT, R33, R32, 0x2, 0x1f ;  /* 0x0c401f0020217f89 */ /* 0x000e6200000e0000 */
[----:B------:R-:W-:Y:S01]  /*1f60*/  FADD R23, -R20, R113 ;  /* 0x0000007114177221 */ /* 0x000fe20000000100 */
[----:B0-----:R-:W-:-:S04]  /*1f70*/  FMNMX R21, R37, R34, !PT ;  /* 0x0000002225157209 */ /* 0x001fc80007800000 */
[----:B------:R-:W-:-:S05]  /*1f80*/  FMNMX R21, R21, R102, !PT ;  /* 0x0000006615157209 */ /* 0x000fca0007800000 */
[----:B------:R-:W-:Y:S01]  /*1f90*/  FFMA R28, R28, c[0x0][0x188], -R21 ;  /* 0x000062001c1c7a23 */ /* 0x000fe20000000815 */
[----:B-1----:R-:W-:-:S03]  /*1fa0*/  FMNMX R33, R32, R33, !PT ;  /* 0x0000002120217209 */ /* 0x002fc60007800000 */
[----:B------:R-:W-:Y:S02]  /*1fb0*/  FMUL R113, R28, 1.4426950216293334961 ;  /* 0x3fb8aa3b1c717820 */ /* 0x000fe40000400000 */
[----:B------:R-:W0:Y:S01]  /*1fc0*/  SHFL.BFLY PT, R28, R33, 0x1, 0x1f ;  /* 0x0c201f00211c7f89 */ /* 0x000e2200000e0000 */
[----:B------:R-:W-:-:S03]  /*1fd0*/  FFMA R24, R24, c[0x0][0x188], -R21 ;  /* 0x0000620018187a23 */ /* 0x000fc60000000815 */
[----:B---3--:R-:W-:Y:S04]  /*1fe0*/  STS.U16 [R14+0x2000], R111 ;  /* 0x0020006f0e007388 */ /* 0x008fe80000000400 */
[----:B-----5:R-:W-:Y:S04]  /*1ff0*/  STS.U16 [R14+0x2200], R109 ;  /* 0x0022006d0e007388 */ /* 0x020fe80000000400 */
[----:B------:R1:W-:Y:S04]  /*2000*/  STS.U16 [R14+0x2400], R103 ;  /* 0x002400670e007388 */ /* 0x0003e80000000400 */
[----:B------:R2:W-:Y:S04]  /*2010*/  STS.U16 [R14+0x2600], R101 ;  /* 0x002600650e007388 */ /* 0x0005e80000000400 */
[----:B------:R3:W-:Y:S04]  /*2020*/  STS.U16 [R7+0x2100], R108 ;  /* 0x0021006c07007388 */ /* 0x0007e80000000400 */
[----:B------:R-:W-:Y:S04]  /*2030*/  STS.U16 [R7+0x2300], R110 ;  /* 0x0023006e07007388 */ /* 0x000fe80000000400 */
[----:B------:R-:W-:Y:S04]  /*2040*/  STS.U16 [R7+0x2500], R112 ;  /* 0x0025007007007388 */ /* 0x000fe80000000400 */
[----:B------:R-:W-:Y:S01]  /*2050*/  STS.U16 [R7+0x2700], R114 ;  /* 0x0027007207007388 */ /* 0x000fe20000000400 */
[----:B------:R-:W-:-:S02]  /*2060*/  FMUL R115, R24, 1.4426950216293334961 ;  /* 0x3fb8aa3b18737820 */ /* 0x000fc40000400000 */
[----:B------:R-:W-:Y:S01]  /*2070*/  FFMA R24, R76, c[0x0][0x188], -R21 ;  /* 0x000062004c187a23 */ /* 0x000fe20000000815 */
[----:B0-----:R-:W-:-:S03]  /*2080*/  FMNMX R91, R33, R28, !PT ;  /* 0x0000001c215b7209 */ /* 0x001fc60007800000 */
[----:B------:R-:W-:Y:S01]  /*2090*/  FMUL R24, R24, 1.4426950216293334961 ;  /* 0x3fb8aa3b18187820 */ /* 0x000fe20000400000 */
[----:B------:R-:W-:Y:S01]  /*20a0*/  FMNMX R91, R91, R100, !PT ;  /* 0x000000645b5b7209 */ /* 0x000fe20007800000 */
[--C-:B------:R-:W-:Y:S02]  /*20b0*/  FFMA R35, R35, c[0x0][0x188], -R20.reuse ;  /* 0x0000620023237a23 */ /* 0x100fe40000000814 */
[----:B------:R0:W-:Y:S01]  /*20c0*/  MUFU.EX2 R96, R24 ;  /* 0x0000001800607308 */ /* 0x0001e20000000800 */
[--C-:B------:R-:W-:Y:S02]  /*20d0*/  FFMA R38, R38, c[0x0][0x188], -R20.reuse ;  /* 0x0000620026267a23 */ /* 0x100fe40000000814 */
[----:B------:R-:W-:Y:S02]  /*20e0*/  FFMA R39, R39, c[0x0][0x188], -R20 ;  /* 0x0000620027277a23 */ /* 0x000fe40000000814 */
[--C-:B------:R-:W-:Y:S02]  /*20f0*/  FFMA R29, R29, c[0x0][0x188], -R21.reuse ;  /* 0x000062001d1d7a23 */ /* 0x100fe40000000815 */
[----:B------:R-:W-:-:S02]  /*2100*/  FFMA R25, R25, c[0x0][0x188], -R21 ;  /* 0x0000620019197a23 */ /* 0x000fc40000000815 */
[--C-:B------:R-:W-:Y:S02]  /*2110*/  FFMA R77, R77, c[0x0][0x188], -R21.reuse ;  /* 0x000062004d4d7a23 */ /* 0x100fe40000000815 */
[----:B------:R-:W-:Y:S02]  /*2120*/  FFMA R72, R72, c[0x0][0x188], -R21 ;  /* 0x0000620048487a23 */ /* 0x000fe40000000815 */
[----:B0-----:R-:W-:Y:S02]  /*2130*/  FADD R24, -R21, R102 ;  /* 0x0000006615187221 */ /* 0x001fe40000000100 */
[----:B------:R-:W-:Y:S02]  /*2140*/  FMUL R35, R35, 1.4426950216293334961 ;  /* 0x3fb8aa3b23237820 */ /* 0x000fe40000400000 */
[----:B------:R-:W-:Y:S02]  /*2150*/  FMUL R38, R38, 1.4426950216293334961 ;  /* 0x3fb8aa3b26267820 */ /* 0x000fe40000400000 */
[----:B------:R-:W-:-:S02]  /*2160*/  FMUL R39, R39, 1.4426950216293334961 ;  /* 0x3fb8aa3b27277820 */ /* 0x000fc40000400000 */
[----:B------:R-:W-:Y:S02]  /*2170*/  FMUL R29, R29, 1.4426950216293334961 ;  /* 0x3fb8aa3b1d1d7820 */ /* 0x000fe40000400000 */
[----:B------:R-:W-:Y:S02]  /*2180*/  FMUL R25, R25, 1.4426950216293334961 ;  /* 0x3fb8aa3b19197820 */ /* 0x000fe40000400000 */
[----:B------:R-:W-:Y:S02]  /*2190*/  FMUL R77, R77, 1.4426950216293334961 ;  /* 0x3fb8aa3b4d4d7820 */ /* 0x000fe40000400000 */
[----:B------:R-:W-:Y:S02]  /*21a0*/  FMUL R72, R72, 1.4426950216293334961 ;  /* 0x3fb8aa3b48487820 */ /* 0x000fe40000400000 */
[----:B------:R-:W-:Y:S02]  /*21b0*/  FMUL R24, R24, 1.4426950216293334961 ;  /* 0x3fb8aa3b18187820 */ /* 0x000fe40000400000 */
[----:B------:R-:W-:-:S02]  /*21c0*/  FFMA R30, R30, c[0x0][0x188], -R91 ;  /* 0x000062001e1e7a23 */ /* 0x000fc4000000085b */
[--C-:B------:R-:W-:Y:S02]  /*21d0*/  FFMA R31, R31, c[0x0][0x188], -R91.reuse ;  /* 0x000062001f1f7a23 */ /* 0x100fe4000000085b */
[----:B------:R-:W-:Y:S01]  /*21e0*/  FFMA R26, R26, c[0x0][0x188], -R91 ;  /* 0x000062001a1a7a23 */ /* 0x000fe2000000085b */
[----:B------:R0:W-:Y:S01]  /*21f0*/  MUFU.EX2 R97, R77 ;  /* 0x0000004d00617308 */ /* 0x0001e20000000800 */
[----:B------:R-:W-:Y:S02]  /*2200*/  FMUL R102, R30, 1.4426950216293334961 ;  /* 0x3fb8aa3b1e667820 */ /* 0x000fe40000400000 */
[----:B-1----:R-:W-:-:S05]  /*2210*/  FMUL R103, R31, 1.4426950216293334961 ;  /* 0x3fb8aa3b1f677820 */ /* 0x002fca0000400000 */
[----:B------:R1:W-:Y:S01]  /*2220*/  MUFU.EX2 R95, R72 ;  /* 0x00000048005f7308 */ /* 0x0003e20000000800 */
[----:B0-----:R-:W-:Y:S02]  /*2230*/  FMUL R77, R26, 1.4426950216293334961 ;  /* 0x3fb8aa3b1a4d7820 */ /* 0x001fe40000400000 */
[----:B------:R-:W-:-:S05]  /*2240*/  FFMA R73, R73, c[0x0][0x188], -R21 ;  /* 0x0000620049497a23 */ /* 0x000fca0000000815 */
[----:B------:R-:W-:Y:S01]  /*2250*/  MUFU.EX2 R104, R35 ;  /* 0x0000002300687308 */ /* 0x000fe20000000800 */
[----:B------:R-:W-:Y:S01]  /*2260*/  BAR.SYNC.DEFER_BLOCKING 0x0 ;  /* 0x0000000000007b1d */ /* 0x000fe20000010000 */
[----:B-1----:R-:W-:-:S06]  /*2270*/  FFMA R72, R27, c[0x0][0x188], -R91 ;  /* 0x000062001b487a23 */ /* 0x002fcc000000085b */
[----:B------:R-:W-:Y:S08]  /*2280*/  MUFU.EX2 R90, R38 ;  /* 0x00000026005a7308 */ /* 0x000ff00000000800 */
[----:B------:R0:W-:Y:S08]  /*2290*/  MUFU.EX2 R93, R39 ;  /* 0x00000027005d7308 */ /* 0x0001f00000000800 */
[----:B------:R1:W-:Y:S01]  /*22a0*/  MUFU.EX2 R134, R29 ;  /* 0x0000001d00867308 */ /* 0x0003e20000000800 */
[----:B0-----:R-:W0:Y:S04]  /*22b0*/  LDSM.16.M88.4 R36, [R15+0x2000] ;  /* 0x002000000f24783b */ /* 0x001e280000000200 */
[----:B------:R-:W4:Y:S03]  /*22c0*/  LDSM.16.M88.4 R32, [R15+0x2200] ;  /* 0x002200000f20783b */ /* 0x000f260000000200 */
[----:B------:R-:W-:Y:S01]  /*22d0*/  MUFU.EX2 R76, R25 ;  /* 0x00000019004c7308 */ /* 0x000fe20000000800 */
[----:B-1----:R-:W1:Y:S07]  /*22e0*/  LDSM.16.M88.4 R28, [R15+0x2400] ;  /* 0x002400000f1c783b */ /* 0x002e6e0000000200 */
[----:B------:R5:W-:Y:S01]  /*22f0*/  MUFU.EX2 R92, R24 ;  /* 0x00000018005c7308 */ /* 0x000be20000000800 */
[----:B------:R-:W-:Y:S01]  /*2300*/  FMUL R73, R73, 1.4426950216293334961 ;  /* 0x3fb8aa3b49497820 */ /* 0x000fe20000400000 */
[----:B-----5:R-:W5:Y:S01]  /*2310*/  LDSM.16.M88.4 R24, [R15+0x2600] ;  /* 0x002600000f18783b */ /* 0x020f620000000200 */
[----:B------:R-:W-:-:S05]  /*2320*/  FMUL R23, R23, 1.4426950216293334961 ;  /* 0x3fb8aa3b17177820 */ /* 0x000fca0000400000 */
[----:B------:R2:W-:Y:S01]  /*2330*/  MUFU.EX2 R94, R73 ;  /* 0x00000049005e7308 */ /* 0x0005e20000000800 */
[----:B------:R-:W-:Y:S02]  /*2340*/  FMUL R80, R80, 1.4426950216293334961 ;  /* 0x3fb8aa3b50507820 */ /* 0x000fe40000400000 */
[----:B------:R-:W-:Y:S02]  /*2350*/  FFMA R78, R78, c[0x0][0x188], -R91 ;  /* 0x000062004e4e7a23 */ /* 0x000fe4000000085b */
[----:B------:R-:W-:Y:S02]  /*2360*/  FMUL R72, R72, 1.4426950216293334961 ;  /* 0x3fb8aa3b48487820 */ /* 0x000fe40000400000 */
[----:B--2---:R-:W-:Y:S01]  /*2370*/  FADD R73, -R91, R100 ;  /* 0x000000645b497221 */ /* 0x004fe20000000100 */
[----:B------:R-:W-:Y:S03]  /*2380*/  MUFU.EX2 R99, R99 ;  /* 0x0000006300637308 */ /* 0x000fe60000000800 */
[----:B------:R-:W-:-:S02]  /*2390*/  FMUL R73, R73, 1.4426950216293334961 ;  /* 0x3fb8aa3b49497820 */ /* 0x000fc40000400000 */
[----:B------:R-:W-:-:S03]  /*23a0*/  FMUL R100, R78, 1.4426950216293334961 ;  /* 0x3fb8aa3b4e647820 */ /* 0x000fc60000400000 */
[----:B------:R-:W2:Y:S01]  /*23b0*/  MUFU.EX2 R106, R106 ;  /* 0x0000006a006a7308 */ /* 0x000ea20000000800 */
[----:B------:R-:W-:-:S07]  /*23c0*/  FFMA R81, R81, c[0x0][0x188], -R0 ;  /* 0x0000620051517a23 */ /* 0x000fce0000000800 */
[----:B------:R-:W-:Y:S01]  /*23d0*/  MUFU.EX2 R105, R105 ;  /* 0x0000006900697308 */ /* 0x000fe20000000800 */
[----:B------:R-:W-:-:S07]  /*23e0*/  FFMA R82, R82, c[0x0][0x188], -R20 ;  /* 0x0000620052527a23 */ /* 0x000fce0000000814 */
[----:B------:R-:W-:Y:S01]  /*23f0*/  MUFU.EX2 R98, R98 ;  /* 0x0000006200627308 */ /* 0x000fe20000000800 */
[----:B------:R-:W-:-:S07]  /*2400*/  FFMA R83, R83, c[0x0][0x188], -R20 ;  /* 0x0000620053537a23 */ /* 0x000fce0000000814 */
[----:B------:R-:W0:Y:S08]  /*2410*/  MUFU.EX2 R22, R88 ;  /* 0x0000005800167308 */ /* 0x000e300000000800 */
[----:B------:R-:W-:Y:S08]  /*2420*/  MUFU.EX2 R135, R135 ;  /* 0x0000008700877308 */ /* 0x000ff00000000800 */
[----:B------:R-:W-:Y:S08]  /*2430*/  MUFU.EX2 R142, R80 ;  /* 0x00000050008e7308 */ /* 0x000ff00000000800 */
[----:B------:R-:W-:Y:S08]  /*2440*/  MUFU.EX2 R107, R107 ;  /* 0x0000006b006b7308 */ /* 0x000ff00000000800 */
[----:B------:R-:W0:Y:S01]  /*2450*/  MUFU.EX2 R23, R23 ;  /* 0x0000001700177308 */ /* 0x000e220000000800 */
[----:B------:R-:W-:-:S07]  /*2460*/  FMUL R81, R81, 1.4426950216293334961 ;  /* 0x3fb8aa3b51517820 */ /* 0x000fce0000400000 */
[----:B------:R-:W-:Y:S01]  /*2470*/  MUFU.EX2 R113, R113 ;  /* 0x0000007100717308 */ /* 0x000fe20000000800 */
[----:B------:R-:W-:-:S07]  /*2480*/  FMUL R82, R82, 1.4426950216293334961 ;  /* 0x3fb8aa3b52527820 */ /* 0x000fce0000400000 */
[----:B------:R-:W-:Y:S01]  /*2490*/  MUFU.EX2 R115, R115 ;  /* 0x0000007300737308 */ /* 0x000fe20000000800 */
[----:B------:R-:W-:-:S07]  /*24a0*/  FMUL R83, R83, 1.4426950216293334961 ;  /* 0x3fb8aa3b53537820 */ /* 0x000fce0000400000 */
[----:B------:R-:W-:Y:S08]  /*24b0*/  MUFU.EX2 R102, R102 ;  /* 0x0000006600667308 */ /* 0x000ff00000000800 */
[----:B------:R-:W0:Y:S08]  /*24c0*/  MUFU.EX2 R103, R103 ;  /* 0x0000006700677308 */ /* 0x000e300000000800 */
[----:B------:R-:W-:Y:S08]  /*24d0*/  MUFU.EX2 R77, R77 ;  /* 0x0000004d004d7308 */ /* 0x000ff00000000800 */
[----:B------:R0:W1:Y:S08]  /*24e0*/  MUFU.EX2 R78, R72 ;  /* 0x00000048004e7308 */ /* 0x0000700000000800 */
[----:B------:R-:W1:Y:S01]  /*24f0*/  MUFU.EX2 R101, R73 ;  /* 0x0000004900657308 */ /* 0x000e620000000800 */
[----:B0-----:R-:W-:Y:S01]  /*2500*/  FFMA R72, R79, c[0x0][0x188], -R91 ;  /* 0x000062004f487a23 */ /* 0x001fe2000000085b */
[----:B--2---:R-:W-:Y:S01]  /*2510*/  F2FP.PACK_AB R80, R106, R99 ;  /* 0x000000636a50723e */ /* 0x004fe200000000ff */
[----:B------:R-:W-:-:S02]  /*2520*/  FMUL R68, R22, R68 ;  /* 0x0000004416447220 */ /* 0x000fc40000400000 */
[C---:B------:R-:W-:Y:S02]  /*2530*/  FMUL R69, R22.reuse, R69 ;  /* 0x0000004516457220 */ /* 0x040fe40000400000 */
[C---:B------:R-:W-:Y:S01]  /*2540*/  FMUL R70, R23.reuse, R70 ;  /* 0x0000004617467220 */ /* 0x040fe20000400000 */
[----:B------:R0:W-:Y:S01]  /*2550*/  MUFU.EX2 R85, R81 ;  /* 0x0000005100557308 */ /* 0x0001e20000000800 */
[C---:B------:R-:W-:Y:S02]  /*2560*/  FMUL R71, R23.reuse, R71 ;  /* 0x0000004717477220 */ /* 0x040fe40000400000 */
[C---:B------:R-:W-:Y:S02]  /*2570*/  FMUL R64, R22.reuse, R64 ;  /* 0x0000004016407220 */ /* 0x040fe40000400000 */
[----:B------:R-:W-:Y:S02]  /*2580*/  FMUL R65, R22, R65 ;  /* 0x0000004116417220 */ /* 0x000fe40000400000 */
[C---:B------:R-:W-:Y:S01]  /*2590*/  FMUL R66, R23.reuse, R66 ;  /* 0x0000004217427220 */ /* 0x040fe20000400000 */
[----:B------:R2:W-:Y:S01]  /*25a0*/  MUFU.EX2 R89, R82 ;  /* 0x0000005200597308 */ /* 0x0005e20000000800 */
[----:B0-----:R-:W-:Y:S01]  /*25b0*/  F2FP.PACK_AB R81, R142, R135 ;  /* 0x000000878e51723e */ /* 0x001fe200000000ff */
[----:B------:R-:W-:-:S02]  /*25c0*/  FMUL R67, R23, R67 ;  /* 0x0000004317437220 */ /* 0x000fc40000400000 */
[C---:B------:R-:W-:Y:S02]  /*25d0*/  FMUL R60, R22.reuse, R60 ;  /* 0x0000003c163c7220 */ /* 0x040fe40000400000 */
[----:B------:R-:W-:Y:S02]  /*25e0*/  FMUL R61, R22, R61 ;  /* 0x0000003d163d7220 */ /* 0x000fe40000400000 */
[----:B------:R0:W-:Y:S01]  /*25f0*/  MUFU.EX2 R88, R83 ;  /* 0x0000005300587308 */ /* 0x0001e20000000800 */
[----:B--2---:R-:W-:Y:S01]  /*2600*/  F2FP.PACK_AB R82, R98, R105 ;  /* 0x000000696252723e */ /* 0x004fe200000000ff */
[C---:B------:R-:W-:Y:S02]  /*2610*/  FMUL R62, R23.reuse, R62 ;  /* 0x0000003e173e7220 */ /* 0x040fe40000400000 */
[----:B------:R-:W-:Y:S02]  /*2620*/  FMUL R63, R23, R63 ;  /* 0x0000003f173f7220 */ /* 0x000fe40000400000 */
[----:B------:R-:W-:-:S02]  /*2630*/  FMUL R56, R22, R56 ;  /* 0x0000003816387220 */ /* 0x000fc40000400000 */
[C---:B------:R-:W-:Y:S01]  /*2640*/  FMUL R58, R23.reuse, R58 ;  /* 0x0000003a173a7220 */ /* 0x040fe20000400000 */
[----:B0-----:R-:W-:Y:S01]  /*2650*/  F2FP.PACK_AB R83, R104, R107 ;  /* 0x0000006b6853723e */ /* 0x001fe200000000ff */
[----:B------:R-:W-:Y:S02]  /*2660*/  FMUL R57, R22, R57 ;  /* 0x0000003916397220 */ /* 0x000fe40000400000 */
[----:B------:R-:W-:Y:S01]  /*2670*/  FMUL R59, R23, R59 ;  /* 0x0000003b173b7220 */ /* 0x000fe20000400000 */
[----:B------:R-:W0:Y:S01]  /*2680*/  MUFU.EX2 R100, R100 ;  /* 0x0000006400647308 */ /* 0x000e220000000800 */
[--C-:B---3--:R-:W-:Y:S01]  /*2690*/  FFMA R108, R74, c[0x0][0x188], -R91.reuse ;  /* 0x000062004a6c7a23 */ /* 0x108fe2000000085b */
[----:B------:R-:W-:Y:S01]  /*26a0*/  F2FP.PACK_AB R73, R103, R102 ;  /* 0x000000666749723e */ /* 0x000fe200000000ff */
[----:B------:R-:W-:Y:S01]  /*26b0*/  FFMA R79, R75, c[0x0][0x188], -R91 ;  /* 0x000062004b4f7a23 */ /* 0x000fe2000000085b */
[----:B------:R-:W-:Y:S01]  /*26c0*/  F2FP.PACK_AB R74, R76, R115 ;  /* 0x000000734c4a723e */ /* 0x000fe200000000ff */
[----:B------:R-:W-:Y:S01]  /*26d0*/  FMUL R109, R72, 1.4426950216293334961 ;  /* 0x3fb8aa3b486d7820 */ /* 0x000fe20000400000 */
[----:B------:R-:W-:Y:S01]  /*26e0*/  F2FP.PACK_AB R72, R134, R113 ;  /* 0x000000718648723e */ /* 0x000fe200000000ff */
[----:B------:R-:W-:Y:S01]  /*26f0*/  FMUL R52, R92, R52 ;  /* 0x000000345c347220 */ /* 0x000fe20000400000 */
[----:B-1----:R-:W-:Y:S01]  /*2700*/  F2FP.PACK_AB R75, R78, R77 ;  /* 0x0000004d4e4b723e */ /* 0x002fe200000000ff */
[----:B------:R-:W-:-:S02]  /*2710*/  FMUL R53, R92, R53 ;  /* 0x000000355c357220 */ /* 0x000fc40000400000 */
[C---:B------:R-:W-:Y:S02]  /*2720*/  FMUL R54, R101.reuse, R54 ;  /* 0x0000003665367220 */ /* 0x040fe40000400000 */
[----:B------:R-:W-:Y:S01]  /*2730*/  FMUL R55, R101, R55 ;  /* 0x0000003765377220 */ /* 0x000fe20000400000 */
[C---:B------:R-:W-:Y:S01]  /*2740*/  HMMA.16816.F32 R68, R80.reuse, R36, R68 ;  /* 0x000000245044723c */ /* 0x040fe20000001844 */
[----:B------:R-:W-:Y:S02]  /*2750*/  FADD R106, R99, R106 ;  /* 0x0000006a636a7221 */ /* 0x000fe40000000000 */
[----:B------:R-:W-:Y:S02]  /*2760*/  FADD R142, R135, R142 ;  /* 0x0000008e878e7221 */ /* 0x000fe40000000000 */
[----:B------:R-:W-:Y:S02]  /*2770*/  FADD R134, R113, R134 ;  /* 0x0000008671867221 */ /* 0x000fe40000000000 */
[----:B------:R-:W-:Y:S01]  /*2780*/  FADD R102, R102, R103 ;  /* 0x0000006766667221 */ /* 0x000fe20000000000 */
[----:B----4-:R-:W-:Y:S01]  /*2790*/  HMMA.16816.F32 R64, R80, R32, R64 ;  /* 0x000000205040723c */ /* 0x010fe20000001840 */
[----:B------:R-:W-:-:S02]  /*27a0*/  FMUL R108, R108, 1.4426950216293334961 ;  /* 0x3fb8aa3b6c6c7820 */ /* 0x000fc40000400000 */
[C---:B------:R-:W-:Y:S02]  /*27b0*/  FMUL R48, R92.reuse, R48 ;  /* 0x000000305c307220 */ /* 0x040fe40000400000 */
[----:B------:R-:W-:Y:S02]  /*27c0*/  FMUL R49, R92, R49 ;  /* 0x000000315c317220 */ /* 0x000fe40000400000 */
[C---:B------:R-:W-:Y:S01]  /*27d0*/  FMUL R50, R101.reuse, R50 ;  /* 0x0000003265327220 */ /* 0x040fe20000400000 */
[----:B------:R-:W-:Y:S01]  /*27e0*/  HMMA.16816.F32 R60, R80, R28, R60 ;  /* 0x0000001c503c723c */ /* 0x000fe2000000183c */
[----:B------:R-:W-:Y:S02]  /*27f0*/  FMUL R51, R101, R51 ;  /* 0x0000003365337220 */ /* 0x000fe40000400000 */
[----:B------:R-:W-:-:S05]  /*2800*/  FADD R105, R105, R106 ;  /* 0x0000006a69697221 */ /* 0x000fca0000000000 */
[----:B-----5:R-:W-:Y:S01]  /*2810*/  HMMA.16816.F32 R56, R80, R24, R56 ;  /* 0x000000185038723c */ /* 0x020fe20000001838 */
[----:B------:R-:W1:Y:S01]  /*2820*/  MUFU.EX2 R81, R109 ;  /* 0x0000006d00517308 */ /* 0x000e620000000800 */
[----:B------:R-:W-:Y:S02]  /*2830*/  FADD R107, R107, R142 ;  /* 0x0000008e6b6b7221 */ /* 0x000fe40000000000 */
[----:B------:R-:W-:Y:S02]  /*2840*/  FADD R115, R115, R134 ;  /* 0x0000008673737221 */ /* 0x000fe40000000000 */
[----:B------:R-:W-:Y:S02]  /*2850*/  FADD R77, R77, R102 ;  /* 0x000000664d4d7221 */ /* 0x000fe40000000000 */
[----:B------:R-:W-:Y:S01]  /*2860*/  HMMA.16816.F32 R52, R72, R36, R52 ;  /* 0x000000244834723c */ /* 0x000fe20000001834 */
[----:B------:R-:W2:Y:S01]  /*2870*/  MUFU.EX2 R36, R108 ;  /* 0x0000006c00247308 */ /* 0x000ea20000000800 */
[----:B------:R-:W-:-:S02]  /*2880*/  FMUL R79, R79, 1.4426950216293334961 ;  /* 0x3fb8aa3b4f4f7820 */ /* 0x000fc40000400000 */
[----:B------:R-:W-:Y:S02]  /*2890*/  FADD R105, R98, R105 ;  /* 0x0000006962697221 */ /* 0x000fe40000000000 */
[----:B------:R-:W-:Y:S02]  /*28a0*/  FADD R107, R104, R107 ;  /* 0x0000006b686b7221 */ /* 0x000fe40000000000 */
[----:B------:R-:W-:Y:S01]  /*28b0*/  HMMA.16816.F32 R48, R72, R32, R48 ;  /* 0x000000204830723c */ /* 0x000fe20000001830 */
[----:B------:R-:W-:Y:S01]  /*28c0*/  FADD R115, R76, R115 ;  /* 0x000000734c737221 */ /* 0x000fe20000000000 */
[----:B------:R3:W4:Y:S01]  /*28d0*/  MUFU.EX2 R33, R79 ;  /* 0x0000004f00217308 */ /* 0x0007220000000800 */
[----:B------:R-:W-:Y:S02]  /*28e0*/  FADD R77, R78, R77 ;  /* 0x0000004d4e4d7221 */ /* 0x000fe40000000000 */
[----:B------:R-:W-:Y:S02]  /*28f0*/  FADD R76, R90, R107 ;  /* 0x0000006b5a4c7221 */ /* 0x000fe40000000000 */
[----:B------:R-:W-:-:S02]  /*2900*/  FADD R32, R86, R105 ;  /* 0x0000006956207221 */ /* 0x000fc40000000000 */
[----:B------:R-:W-:Y:S02]  /*2910*/  FADD R78, R96, R115 ;  /* 0x00000073604e7221 */ /* 0x000fe40000000000 */
[----:B0-----:R-:W-:Y:S02]  /*2920*/  FADD R80, R100, R77 ;  /* 0x0000004d64507221 */ /* 0x001fe40000000000 */
[----:B------:R-:W-:Y:S02]  /*2930*/  FADD R37, R87, R32 ;  /* 0x0000002057257221 */ /* 0x000fe40000000000 */
[----:B------:R-:W-:Y:S02]  /*2940*/  FADD R76, R93, R76 ;  /* 0x0000004c5d4c7221 */ /* 0x000fe40000000000 */
[----:B------:R-:W-:Y:S02]  /*2950*/  FADD R78, R97, R78 ;  /* 0x0000004e614e7221 */ /* 0x000fe40000000000 */
[----:B-1----:R-:W-:-:S02]  /*2960*/  FADD R77, R81, R80 ;  /* 0x00000050514d7221 */ /* 0x002fc40000000000 */
[----:B------:R-:W-:Y:S02]  /*2970*/  FADD R32, R84, R37 ;  /* 0x0000002554207221 */ /* 0x000fe40000000000 */
[----:B------:R-:W-:Y:S02]  /*2980*/  FADD R37, R89, R76 ;  /* 0x0000004c59257221 */ /* 0x000fe40000000000 */
[----:B---3--:R-:W-:Y:S02]  /*2990*/  FADD R79, R95, R78 ;  /* 0x0000004e5f4f7221 */ /* 0x008fe40000000000 */
[----:B--2---:R-:W-:Y:S02]  /*29a0*/  FADD R76, R36, R77 ;  /* 0x0000004d244c7221 */ /* 0x004fe40000000000 */
[C---:B------:R-:W-:Y:S02]  /*29b0*/  FMUL R44, R92.reuse, R44 ;  /* 0x0000002c5c2c7220 */ /* 0x040fe40000400000 */
[----:B------:R-:W-:-:S02]  /*29c0*/  FMUL R45, R92, R45 ;  /* 0x0000002d5c2d7220 */ /* 0x000fc40000400000 */
[C---:B------:R-:W-:Y:S02]  /*29d0*/  FMUL R46, R101.reuse, R46 ;  /* 0x0000002e652e7220 */ /* 0x040fe40000400000 */
[----:B------:R-:W-:Y:S02]  /*29e0*/  FMUL R47, R101, R47 ;  /* 0x0000002f652f7220 */ /* 0x000fe40000400000 */
[----:B------:R-:W-:Y:S02]  /*29f0*/  FADD R32, R85, R32 ;  /* 0x0000002055207221 */ /* 0x000fe40000000000 */
[----:B------:R-:W-:Y:S02]  /*2a00*/  FADD R37, R88, R37 ;  /* 0x0000002558257221 */ /* 0x000fe40000000000 */
[----:B------:R-:W-:Y:S02]  /*2a10*/  FADD R80, R94, R79 ;  /* 0x0000004f5e507221 */ /* 0x000fe40000000000 */
[----:B----4-:R-:W-:Y:S01]  /*2a20*/  FADD R82, R33, R76 ;  /* 0x0000004c21527221 */ /* 0x010fe20000000000 */
[----:B------:R-:W-:Y:S01]  /*2a30*/  HMMA.16816.F32 R44, R72, R28, R44 ;  /* 0x0000001c482c723c */ /* 0x000fe2000000182c */
[----:B------:R-:W0:Y:S04]  /*2a40*/  SHFL.BFLY PT, R29, R32, 0x2, 0x1f ;  /* 0x0c401f00201d7f89 */ /* 0x000e2800000e0000 */
[----:B------:R-:W1:Y:S04]  /*2a50*/  SHFL.BFLY PT, R28, R37, 0x2, 0x1f ;  /* 0x0c401f00251c7f89 */ /* 0x000e6800000e0000 */
[----:B------:R-:W2:Y:S04]  /*2a60*/  SHFL.BFLY PT, R83, R80, 0x2, 0x1f ;  /* 0x0c401f0050537f89 */ /* 0x000ea800000e0000 */
[----:B------:R-:W3:Y:S01]  /*2a70*/  SHFL.BFLY PT, R99, R82, 0x2, 0x1f ;  /* 0x0c401f0052637f89 */ /* 0x000ee200000e0000 */
[----:B------:R-:W-:-:S02]  /*2a80*/  FMUL R40, R92, R40 ;  /* 0x000000285c287220 */ /* 0x000fc40000400000 */
[----:B------:R-:W-:Y:S02]  /*2a90*/  FMUL R41, R92, R41 ;  /* 0x000000295c297220 */ /* 0x000fe40000400000 */
[C---:B------:R-:W-:Y:S02]  /*2aa0*/  FMUL R42, R101.reuse, R42 ;  /* 0x0000002a652a7220 */ /* 0x040fe40000400000 */
[----:B------:R-:W-:Y:S02]  /*2ab0*/  FMUL R43, R101, R43 ;  /* 0x0000002b652b7220 */ /* 0x000fe40000400000 */
[----:B0-----:R-:W-:Y:S02]  /*2ac0*/  FADD R29, R32, R29 ;  /* 0x0000001d201d7221 */ /* 0x001fe40000000000 */
[----:B-1----:R-:W-:Y:S02]  /*2ad0*/  FADD R28, R37, R28 ;  /* 0x0000001c251c7221 */ /* 0x002fe40000000000 */
[----:B--2---:R-:W-:-:S02]  /*2ae0*/  FADD R83, R80, R83 ;  /* 0x0000005350537221 */ /* 0x004fc40000000000 */
[----:B---3--:R-:W-:Y:S01]  /*2af0*/  FADD R99, R82, R99 ;  /* 0x0000006352637221 */ /* 0x008fe20000000000 */
[----:B------:R-:W-:Y:S01]  /*2b00*/  HMMA.16816.F32 R40, R72, R24, R40 ;  /* 0x000000184828723c */ /* 0x000fe20000001828 */
[----:B------:R-:W0:Y:S04]  /*2b10*/  SHFL.BFLY PT, R24, R29, 0x1, 0x1f ;  /* 0x0c201f001d187f89 */ /* 0x000e2800000e0000 */
[----:B------:R-:W1:Y:S04]  /*2b20*/  SHFL.BFLY PT, R25, R28, 0x1, 0x1f ;  /* 0x0c201f001c197f89 */ /* 0x000e6800000e0000 */
[----:B------:R-:W2:Y:S04]  /*2b30*/  SHFL.BFLY PT, R32, R83, 0x1, 0x1f ;  /* 0x0c201f0053207f89 */ /* 0x000ea800000e0000 */
[----:B------:R-:W3:Y:S01]  /*2b40*/  SHFL.BFLY PT, R80, R99, 0x1, 0x1f ;  /* 0x0c201f0063507f89 */ /* 0x000ee200000e0000 */
[----:B------:R-:W-:-:S02]  /*2b50*/  IADD3 R6, R6, 0x20, RZ ;  /* 0x0000002006067810 */ /* 0x000fc40007ffe0ff */
[----:B------:R-:W-:Y:S02]  /*2b60*/  F2FP.PACK_AB R76, R87, R86 ;  /* 0x00000056574c723e */ /* 0x000fe400000000ff */
[----:B------:R-:W-:Y:S02]  /*2b70*/  ISETP.GE.AND P0, PT, R6, c[0x0][0x1d0], PT ;  /* 0x0000740006007a0c */ /* 0x000fe40003f06270 */
[----:B------:R-:W-:Y:S02]  /*2b80*/  F2FP.PACK_AB R78, R85, R84 ;  /* 0x00000054554e723e */ /* 0x000fe400000000ff */
[----:B------:R-:W-:Y:S02]  /*2b90*/  F2FP.PACK_AB R77, R93, R90 ;  /* 0x0000005a5d4d723e */ /* 0x000fe400000000ff */
[----:B------:R-:W-:Y:S02]  /*2ba0*/  F2FP.PACK_AB R79, R88, R89 ;  /* 0x00000059584f723e */ /* 0x000fe400000000ff */
[----:B------:R-:W-:-:S02]  /*2bb0*/  F2FP.PACK_AB R72, R97, R96 ;  /* 0x000000606148723e */ /* 0x000fc400000000ff */
[----:B------:R-:W-:Y:S02]  /*2bc0*/  F2FP.PACK_AB R73, R81, R100 ;  /* 0x000000645149723e */ /* 0x000fe400000000ff */
[----:B------:R-:W-:Y:S02]  /*2bd0*/  F2FP.PACK_AB R74, R94, R95 ;  /* 0x0000005f5e4a723e */ /* 0x000fe400000000ff */
[----:B------:R-:W-:Y:S01]  /*2be0*/  F2FP.PACK_AB R75, R33, R36 ;  /* 0x00000024214b723e */ /* 0x000fe200000000ff */
[----:B------:R-:W-:Y:S01]  /*2bf0*/  HMMA.16816.F32 R60, R76, R30, R60 ;  /* 0x0000001e4c3c723c */ /* 0x000fe2000000183c */
[----:B0-----:R-:W-:Y:S02]  /*2c00*/  FADD R24, R29, R24 ;  /* 0x000000181d187221 */ /* 0x001fe40000000000 */
[----:B-1----:R-:W-:Y:S02]  /*2c10*/  FADD R25, R28, R25 ;  /* 0x000000191c197221 */ /* 0x002fe40000000000 */
[----:B--2---:R-:W-:-:S03]  /*2c20*/  FADD R32, R83, R32 ;  /* 0x0000002053207221 */ /* 0x004fc60000000000 */
[----:B------:R-:W-:Y:S01]  /*2c30*/  HMMA.16816.F32 R44, R72, R30, R44 ;  /* 0x0000001e482c723c */ /* 0x000fe2000000182c */
[----:B---3--:R-:W-:Y:S01]  /*2c40*/  FADD R80, R99, R80 ;  /* 0x0000005063507221 */ /* 0x008fe20000000000 */
[----:B------:R-:W-:-:S05]  /*2c50*/  MOV R115, R0 ;  /* 0x0000000000737202 */ /* 0x000fca0000000f00 */
[----:B------:R-:W-:Y:S01]  /*2c60*/  MOV R30, 0x20 ;  /* 0x00000020001e7802 */ /* 0x000fe20000000f00 */
[----:B------:R-:W-:Y:S01]  /*2c70*/  HMMA.16816.F32 R68, R76, R38, R68 ;  /* 0x000000264c44723c */ /* 0x000fe20000001844 */
[----:B------:R-:W-:Y:S01]  /*2c80*/  FFMA R19, R22, R19, R24 ;  /* 0x0000001316137223 */ /* 0x000fe20000000018 */
[----:B------:R-:W-:Y:S01]  /*2c90*/  MOV R113, R20 ;  /* 0x0000001400717202 */ /* 0x000fe20000000f00 */
[----:B------:R-:W-:Y:S01]  /*2ca0*/  FFMA R18, R23, R18, R25 ;  /* 0x0000001217127223 */ /* 0x000fe20000000019 */
[----:B------:R-:W-:Y:S01]  /*2cb0*/  MOV R102, R21 ;  /* 0x0000001500667202 */ /* 0x000fe20000000f00 */
[----:B------:R-:W-:-:S03]  /*2cc0*/  IMAD R8, R30, c[0x0][0x1b4], R8 ;  /* 0x00006d001e087a24 */ /* 0x000fc600078e0208 */
[----:B------:R-:W-:Y:S01]  /*2cd0*/  HMMA.16816.F32 R64, R76, R34, R64 ;  /* 0x000000224c40723c */ /* 0x000fe20000001840 */
[----:B------:R-:W-:Y:S01]  /*2ce0*/  IMAD R13, R30, c[0x0][0x1a4], R13 ;  /* 0x000069001e0d7a24 */ /* 0x000fe200078e020d */
[----:B------:R-:W-:Y:S01]  /*2cf0*/  MOV R100, R91 ;  /* 0x0000005b00647202 */ /* 0x000fe20000000f00 */
[----:B------:R-:W-:Y:S02]  /*2d00*/  FFMA R17, R92, R17, R32 ;  /* 0x000000115c117223 */ /* 0x000fe40000000020 */
[----:B------:R-:W-:-:S03]  /*2d10*/  FFMA R16, R101, R16, R80 ;  /* 0x0000001065107223 */ /* 0x000fc60000000050 */
[----:B------:R-:W-:Y:S08]  /*2d20*/  HMMA.16816.F32 R56, R76, R26, R56 ;  /* 0x0000001a4c38723c */ /* 0x000ff00000001838 */
[C---:B------:R-:W-:Y:S08]  /*2d30*/  HMMA.16816.F32 R52, R72.reuse, R38, R52 ;  /* 0x000000264834723c */ /* 0x040ff00000001834 */
[C---:B------:R-:W-:Y:S08]  /*2d40*/  HMMA.16816.F32 R48, R72.reuse, R34, R48 ;  /* 0x000000224830723c */ /* 0x040ff00000001830 */
[----:B------:R-:W-:Y:S01]  /*2d50*/  HMMA.16816.F32 R40, R72, R26, R40 ;  /* 0x0000001a4828723c */ /* 0x000fe20000001828 */
[----:B------:R-:W-:Y:S01]  /*2d60*/  @P0 CALL.REL.NOINC `(.L_x_1) ;  /* 0x0000001000000944 */ /* 0x000fe20003c00000 */
[----:B------:R-:W-:Y:S06]  /*2d70*/  BRA `(.L_x_2) ;  /* 0xffffe79000007947 */ /* 0x000fec000383ffff */
.L_x_1:
[----:B------:R-:W-:-:S07]  /*2d80*/  NOP ;  /* 0x0000000000007918 */ /* 0x000fce0000000000 */
[----:B------:R-:W-:Y:S02]  /*2d90*/  MOV R6, R21 ;  /* 0x0000001500067202 */ /* 0x000fe40000000f00 */
[----:B------:R-:W-:-:S07]  /*2da0*/  MOV R7, R20 ;  /* 0x0000001400077202 */ /* 0x000fce0000000f00 */
.L_x_0:
[----:B------:R-:W-:Y:S01]  /*2db0*/  MOV R79, R19 ;  /* 0x00000013004f7202 */ /* 0x000fe20000000f00 */
[----:B------:R-:W-:Y:S01]  /*2dc0*/  IMAD R14, R3, c[0x0][0x1c0], RZ ;  /* 0x00007000030e7a24 */ /* 0x000fe200078e02ff */
[----:B------:R-:W-:Y:S01]  /*2dd0*/  MOV R73, R65 ;  /* 0x0000004100497202 */ /* 0x000fe20000000f00 */
[----:B------:R-:W-:Y:S01]  /*2de0*/  BAR.SYNC.DEFER_BLOCKING 0x0 ;  /* 0x0000000000007b1d */ /* 0x000fe20000010000 */
[----:B------:R-:W-:Y:S01]  /*2df0*/  MOV R65, R57 ;  /* 0x0000003900417202 */ /* 0x000fe20000000f00 */
[----:B------:R-:W-:Y:S01]  /*2e00*/  FMUL R20, R79, 8388608 ;  /* 0x4b0000004f147820 */ /* 0x000fe20000400000 */
[----:B------:R-:W-:Y:S01]  /*2e10*/  MOV R57, R48 ;  /* 0x0000003000397202 */ /* 0x000fe20000000f00 */
[----:B------:R-:W-:Y:S01]  /*2e20*/  IMAD R3, R3, c[0x0][0x1cc], RZ ;  /* 0x0000730003037a24 */ /* 0x000fe200078e02ff */
[----:B------:R-:W-:-:S02]  /*2e30*/  SHF.R.U32.HI R8, RZ, 0x1, R2 ;  /* 0x00000001ff087819 */ /* 0x000fc40000011602 */
[----:B------:R-:W-:Y:S02]  /*2e40*/  SHF.L.U32 R19, R2, 0x2, RZ ;  /* 0x0000000202137819 */ /* 0x000fe400000006ff */
[----:B------:R-:W-:Y:S01]  /*2e50*/  MOV R48, R18 ;  /* 0x0000001200307202 */ /* 0x000fe20000000f00 */
[----:B------:R-:W-:Y:S01]  /*2e60*/  IMAD R18, R5, c[0x0][0x1c4], RZ ;  /* 0x0000710005127a24 */ /* 0x000fe200078e02ff */
[----:B------:R-:W-:Y:S02]  /*2e70*/  FSETP.GEU.AND P0, PT, R79, 1.175494350822287508e-38, PT ;  /* 0x008000004f00780b */ /* 0x000fe40003f0e000 */
[----:B------:R-:W-:Y:S01]  /*2e80*/  LOP3.LUT R12, R8, 0x4, RZ, 0xc0, !PT ;  /* 0x00000004080c7812 */ /* 0x000fe200078ec0ff */
[----:B------:R-:W-:Y:S01]  /*2e90*/  FMUL R21, R48, 8388608 ;  /* 0x4b00000030157820 */ /* 0x000fe20000400000 */
[----:B------:R-:W-:Y:S02]  /*2ea0*/  LOP3.LUT R11, R11, 0x38, RZ, 0xc0, !PT ;  /* 0x000000380b0b7812 */ /* 0x000fe400078ec0ff */
[----:B------:R-:W-:-:S02]  /*2eb0*/  LOP3.LUT R8, R19, 0x1c0, RZ, 0xc0, !PT ;  /* 0x000001c013087812 */ /* 0x000fc400078ec0ff */
[----:B------:R-:W-:Y:S02]  /*2ec0*/  FSEL R20, R20, R79, !P0 ;  /* 0x0000004f14147208 */ /* 0x000fe40004000000 */
[----:B------:R-:W-:Y:S02]  /*2ed0*/  MOV R27, R17 ;  /* 0x00000011001b7202 */ /* 0x000fe40000000f00 */
[----:B------:R-:W-:Y:S02]  /*2ee0*/  FSETP.GEU.AND P2, PT, R48, 1.175494350822287508e-38, PT ;  /* 0x008000003000780b */ /* 0x000fe40003f4e000 */
[----:B------:R-:W-:Y:S01]  /*2ef0*/  IADD3 R11, R12, R11, R8 ;  /* 0x0000000b0c0b7210 */ /* 0x000fe20007ffe008 */
[----:B------:R-:W-:Y:S01]  /*2f00*/  FMUL R22, R27, 8388608 ;  /* 0x4b0000001b167820 */ /* 0x000fe20000400000 */
[----:B------:R-:W-:Y:S02]  /*2f10*/  IADD3 R8, R20, -0x3f3504f3, RZ ;  /* 0xc0cafb0d14087810 */ /* 0x000fe40007ffe0ff */
[----:B------:R-:W-:-:S02]  /*2f20*/  FSEL R21, R21, R48, !P2 ;  /* 0x0000003015157208 */ /* 0x000fc40005000000 */
[----:B------:R-:W-:Y:S02]  /*2f30*/  FSETP.GEU.AND P3, PT, R27, 1.175494350822287508e-38, PT ;  /* 0x008000001b00780b */ /* 0x000fe40003f6e000 */
[----:B------:R-:W-:Y:S02]  /*2f40*/  LOP3.LUT R31, R8, 0xff800000, RZ, 0xc0, !PT ;  /* 0xff800000081f7812 */ /* 0x000fe400078ec0ff */
[----:B------:R-:W-:Y:S02]  /*2f50*/  IADD3 R8, R21, -0x3f3504f3, RZ ;  /* 0xc0cafb0d15087810 */ /* 0x000fe40007ffe0ff */
[----:B------:R-:W-:Y:S01]  /*2f60*/  FSEL R22, R22, R27, !P3 ;  /* 0x0000001b16167208 */ /* 0x000fe20005800000 */
[----:B------:R-:W-:Y:S01]  /*2f70*/  I2F R13, R31 ;  /* 0x0000001f000d7306 */ /* 0x000fe20000201400 */
[----:B------:R-:W-:Y:S02]  /*2f80*/  LOP3.LUT R34, R8, 0xff800000, RZ, 0xc0, !PT ;  /* 0xff80000008227812 */ /* 0x000fe400078ec0ff */
[----:B------:R-:W-:-:S02]  /*2f90*/  MOV R32, R16 ;  /* 0x0000001000207202 */ /* 0x000fc40000000f00 */
[----:B------:R-:W-:Y:S02]  /*2fa0*/  IADD3 R8, R22, -0x3f3504f3, RZ ;  /* 0xc0cafb0d16087810 */ /* 0x000fe40007ffe0ff */
[----:B------:R-:W-:Y:S01]  /*2fb0*/  SHF.L.U32 R12, R2, 0x8, RZ ;  /* 0x00000008020c7819 */ /* 0x000fe200000006ff */
[----:B------:R-:W-:Y:S01]  /*2fc0*/  FMUL R23, R32, 8388608 ;  /* 0x4b00000020177820 */ /* 0x000fe20000400000 */
[C---:B------:R-:W-:Y:S01]  /*2fd0*/  SHF.L.U32 R24, R2.reuse, 0x5, RZ ;  /* 0x0000000502187819 */ /* 0x040fe200000006ff */
[----:B------:R-:W-:Y:S01]  /*2fe0*/  I2F R15, R34 ;  /* 0x00000022000f7306 */ /* 0x000fe20000201400 */
[----:B------:R-:W-:Y:S02]  /*2ff0*/  SHF.L.U32 R2, R2, 0xa, RZ ;  /* 0x0000000a02027819 */ /* 0x000fe400000006ff */
[----:B------:R-:W-:Y:S02]  /*3000*/  LOP3.LUT R33, R8, 0xff800000, RZ, 0xc0, !PT ;  /* 0xff80000008217812 */ /* 0x000fe400078ec0ff */
[----:B------:R-:W-:-:S02]  /*3010*/  FSETP.GT.AND P1, PT, |R32|, 8.50705917302346158658e+37, PT ;  /* 0x7e8000002000780b */ /* 0x000fc40003f24200 */
[----:B------:R-:W-:Y:S02]  /*3020*/  LOP3.LUT R26, R19, 0x70, RZ, 0xc0, !PT ;  /* 0x00000070131a7812 */ /* 0x000fe400078ec0ff */
[----:B------:R-:W-:Y:S02]  /*3030*/  LOP3.LUT R25, R2, 0x1800, RZ, 0xc0, !PT ;  /* 0x0000180002197812 */ /* 0x000fe400078ec0ff */
[----:B------:R-:W-:Y:S02]  /*3040*/  LOP3.LUT R19, R12, 0x1800, RZ, 0xc0, !PT ;  /* 0x000018000c137812 */ /* 0x000fe400078ec0ff */
[----:B------:R-:W-:Y:S01]  /*3050*/  FSEL R2, RZ, -23, P0 ;  /* 0xc1b80000ff027808 */ /* 0x000fe20000000000 */
[----:B------:R-:W0:Y:S01]  /*3060*/  I2F R12, R33 ;  /* 0x00000021000c7306 */ /* 0x000e220000201400 */
[C---:B------:R-:W-:Y:S02]  /*3070*/  FSETP.GEU.AND P0, PT, |R32|.reuse, 1.175494350822287508e-38, PT ;  /* 0x008000002000780b */ /* 0x040fe40003f0e200 */
[----:B------:R-:W-:Y:S01]  /*3080*/  FSETP.GEU.AND P4, PT, R32, 1.175494350822287508e-38, PT ;  /* 0x008000002000780b */ /* 0x000fe20003f8e000 */
[----:B------:R-:W-:Y:S01]  /*3090*/  @P1 FMUL R43, R43, 0.25 ;  /* 0x3e8000002b2b1820 */ /* 0x000fe20000400000 */
[----:B------:R-:W-:Y:S01]  /*30a0*/  FSEL R29, RZ, -23, P3 ;  /* 0xc1b80000ff1d7808 */ /* 0x000fe20001800000 */
[----:B------:R-:W-:Y:S01]  /*30b0*/  @P1 FMUL R42, R42, 0.25 ;  /* 0x3e8000002a2a1820 */ /* 0x000fe20000400000 */
[----:B------:R-:W-:Y:S01]  /*30c0*/  FSEL R23, R23, R32, !P4 ;  /* 0x0000002017177208 */ /* 0x000fe20006000000 */
[----:B------:R-:W-:Y:S01]  /*30d0*/  @P1 FMUL R32, R32, 0.25 ;  /* 0x3e80000020201820 */ /* 0x000fe20000400000 */
[----:B------:R-:W-:Y:S01]  /*30e0*/  FSEL R28, RZ, -23, P2 ;  /* 0xc1b80000ff1c7808 */ /* 0x000fe20001000000 */
[----:B------:R-:W-:Y:S01]  /*30f0*/  @P1 FMUL R46, R46, 0.25 ;  /* 0x3e8000002e2e1820 */ /* 0x000fe20000400000 */
[----:B------:R-:W-:Y:S01]  /*3100*/  FSETP.GT.AND P2, PT, |R27|, 8.50705917302346158658e+37, PT ;  /* 0x7e8000001b00780b */ /* 0x000fe20003f44200 */
[----:B------:R-:W-:Y:S01]  /*3110*/  @P1 FMUL R47, R47, 0.25 ;  /* 0x3e8000002f2f1820 */ /* 0x000fe20000400000 */
[----:B------:R-:W-:Y:S01]  /*3120*/  MOV R75, R71 ;  /* 0x00000047004b7202 */ /* 0x000fe20000000f00 */
[----:B------:R-:W-:Y:S01]  /*3130*/  @!P0 FMUL R32, R32, 16777216 ;  /* 0x4b80000020208820 */ /* 0x000fe20000400000 */
[----:B------:R-:W-:Y:S01]  /*3140*/  MOV R71, R67 ;  /* 0x0000004300477202 */ /* 0x000fe20000000f00 */
[----:B0-----:R-:W-:Y:S01]  /*3150*/  FFMA.FTZ R29, R12, 1.1920928955078125e-07, R29 ;  /* 0x340000000c1d7823 */ /* 0x001fe2000001001d */
[----:B------:R-:W-:Y:S01]  /*3160*/  FSETP.GEU.AND P3, PT, |R27|, 1.175494350822287508e-38, PT ;  /* 0x008000001b00780b */ /* 0x000fe20003f6e200 */
[----:B------:R-:W0:Y:S01]  /*3170*/  MUFU.RCP R12, R32 ;  /* 0x00000020000c7308 */ /* 0x000e220000001000 */
[----:B------:R-:W-:Y:S01]  /*3180*/  MOV R67, R63 ;  /* 0x0000003f00437202 */ /* 0x000fe20000000f00 */
[----:B------:R-:W-:Y:S01]  /*3190*/  @P1 FMUL R51, R51, 0.25 ;  /* 0x3e80000033331820 */ /* 0x000fe20000400000 */
        /* <DEDUP_REMOVED lines=9> */
[----:B------:R-:W-:Y:S01]  /*3230*/  @!P0 FMUL R43, R43, 16777216 ;  /* 0x4b8000002b2b8820 */ /* 0x000fe20000400000 */
        /* <DEDUP_REMOVED lines=8> */
[----:B------:R-:W-:Y:S01]  /*32c0*/  FSEL R30, RZ, -23, P4 ;  /* 0xc1b80000ff1e7808 */ /* 0x000fe20002000000 */
[----:B------:R-:W-:Y:S01]  /*32d0*/  @!P0 FMUL R50, R50, 16777216 ;  /* 0x4b80000032328820 */ /* 0x000fe20000400000 */
[----:B------:R-:W-:Y:S01]  /*32e0*/  FSETP.GEU.AND P4, PT, |R48|, 1.175494350822287508e-38, PT ;  /* 0x008000003000780b */ /* 0x000fe20003f8e200 */
[----:B------:R-:W-:Y:S01]  /*32f0*/  @!P0 FMUL R59, R59, 16777216 ;  /* 0x4b8000003b3b8820 */ /* 0x000fe20000400000 */
[----:B------:R-:W-:Y:S01]  /*3300*/  IADD3 R8, R23, -0x3f3504f3, RZ ;  /* 0xc0cafb0d17087810 */ /* 0x000fe20007ffe0ff */
[----:B------:R-:W-:Y:S01]  /*3310*/  @!P0 FMUL R54, R54, 16777216 ;  /* 0x4b80000036368820 */ /* 0x000fe20000400000 */
[----:B------:R-:W-:Y:S01]  /*3320*/  FSETP.GT.AND P0, PT, |R48|, 8.50705917302346158658e+37, PT ;  /* 0x7e8000003000780b */ /* 0x000fe20003f04200 */
[----:B------:R-:W-:Y:S01]  /*3330*/  @!P3 FMUL R27, R27, 16777216 ;  /* 0x4b8000001b1bb820 */ /* 0x000fe20000400000 */
[----:B------:R-:W-:Y:S01]  /*3340*/  SHF.L.U32 R17, R18, 0x1, RZ ;  /* 0x0000000112117819 */ /* 0x000fe200000006ff */
[----:B0-----:R-:W-:Y:S01]  /*3350*/  FMUL R35, R12, R43 ;  /* 0x0000002b0c237220 */ /* 0x001fe20000400000 */
[----:B------:R-:W-:Y:S01]  /*3360*/  SHF.L.U32 R16, R14, 0x1, RZ ;  /* 0x000000010e107819 */ /* 0x000fe200000006ff */
[C---:B------:R-:W-:Y:S01]  /*3370*/  FMUL R38, R12.reuse, R42 ;  /* 0x0000002a0c267220 */ /* 0x040fe20000400000 */
[----:B------:R-:W-:Y:S01]  /*3380*/  LEA R26, R9, R26, 0x3 ;  /* 0x0000001a091a7211 */ /* 0x000fe200078e18ff */
[C---:B------:R-:W-:Y:S01]  /*3390*/  FMUL R40, R12.reuse, R46 ;  /* 0x0000002e0c287220 */ /* 0x040fe20000400000 */
[----:B------:R-:W-:Y:S01]  /*33a0*/  LOP3.LUT R19, R19, 0x60, R24, 0xf8, !PT ;  /* 0x0000006013137812 */ /* 0x000fe200078ef818 */
[----:B------:R-:W-:Y:S01]  /*33b0*/  FMUL R37, R12, R47 ;  /* 0x0000002f0c257220 */ /* 0x000fe20000400000 */
[----:B------:R-:W-:Y:S01]  /*33c0*/  LOP3.LUT R36, R8, 0xff800000, RZ, 0xc0, !PT ;  /* 0xff80000008247812 */ /* 0x000fe200078ec0ff */
[C---:B------:R-:W-:Y:S01]  /*33d0*/  FMUL R41, R12.reuse, R51 ;  /* 0x000000330c297220 */ /* 0x040fe20000400000 */
[----:B------:R-:W-:Y:S01]  /*33e0*/  FSETP.GT.AND P1, PT, |R79|, 8.50705917302346158658e+37, PT ;  /* 0x7e8000004f00780b */ /* 0x000fe20003f24200 */
[C---:B------:R-:W-:Y:S01]  /*33f0*/  FMUL R42, R12.reuse, R50 ;  /* 0x000000320c2a7220 */ /* 0x040fe20000400000 */
[----:B------:R-:W-:Y:S01]  /*3400*/  IADD3 R8, P5, P6, R17, c[0x0][0x178], R16 ;  /* 0x00005e0011087a10 */ /* 0x000fe20007ebe010 */
[----:B------:R-:W-:Y:S01]  /*3410*/  FMUL R43, R12, R59 ;  /* 0x0000003b0c2b7220 */ /* 0x000fe20000400000 */
[----:B------:R-:W-:Y:S01]  /*3420*/  LEA R4, R4, R25, 0x4 ;  /* 0x0000001904047211 */ /* 0x000fe200078e20ff */
[----:B------:R-:W-:Y:S01]  /*3430*/  FMUL R46, R12, R54 ;  /* 0x000000360c2e7220 */ /* 0x000fe20000400000 */
[----:B------:R-:W-:Y:S01]  /*3440*/  LOP3.LUT R55, R19, R26, RZ, 0x3c, !PT ;  /* 0x0000001a13377212 */ /* 0x000fe200078e3cff */
[----:B------:R-:W0:Y:S01]  /*3450*/  MUFU.RCP R12, R27 ;  /* 0x0000001b000c7308 */ /* 0x000e220000001000 */
[----:B------:R-:W-:Y:S01]  /*3460*/  @P2 FMUL R39, R39, 0.25 ;  /* 0x3e80000027272820 */ /* 0x000fe20000400000 */
[----:B------:R-:W-:Y:S01]  /*3470*/  IADD3 R34, R21, -R34, RZ ;  /* 0x8000002215227210 */ /* 0x000fe20007ffe0ff */
[----:B------:R-:W-:Y:S01]  /*3480*/  @P2 FMUL R45, R45, 0.25 ;  /* 0x3e8000002d2d2820 */ /* 0x000fe20000400000 */
[----:B------:R-:W-:Y:S01]  /*3490*/  IADD3 R33, R22, -R33, RZ ;  /* 0x8000002116217210 */ /* 0x000fe20007ffe0ff */
[----:B------:R-:W-:Y:S01]  /*34a0*/  @P2 FMUL R44, R44, 0.25 ;  /* 0x3e8000002c2c2820 */ /* 0x000fe20000400000 */
[----:B------:R-:W-:Y:S01]  /*34b0*/  IADD3 R31, R20, -R31, RZ ;  /* 0x8000001f141f7210 */ /* 0x000fe20007ffe0ff */
[----:B------:R-:W-:Y:S01]  /*34c0*/  @P2 FMUL R49, R49, 0.25 ;  /* 0x3e80000031312820 */ /* 0x000fe20000400000 */
[----:B------:R1:W2:Y:S01]  /*34d0*/  I2F R17, R36 ;  /* 0x0000002400117306 */ /* 0x0002a20000201400 */
[----:B------:R-:W-:Y:S01]  /*34e0*/  @P2 FMUL R53, R53, 0.25 ;  /* 0x3e80000035352820 */ /* 0x000fe20000400000 */
[----:B------:R-:W-:Y:S01]  /*34f0*/  LOP3.LUT R10, R10, 0xf8, RZ, 0xc0, !PT ;  /* 0x000000f80a0a7812 */ /* 0x000fe200078ec0ff */
[----:B------:R-:W-:-:S02]  /*3500*/  @P2 FMUL R57, R57, 0.25 ;  /* 0x3e80000039392820 */ /* 0x000fc40000400000 */
[----:B------:R-:W-:Y:S02]  /*3510*/  @P2 FMUL R61, R61, 0.25 ;  /* 0x3e8000003d3d2820 */ /* 0x000fe40000400000 */
[----:B------:R-:W-:Y:S01]  /*3520*/  @P2 FMUL R52, R52, 0.25 ;  /* 0x3e80000034342820 */ /* 0x000fe20000400000 */
[----:B------:R-:W-:Y:S01]  /*3530*/  FSETP.GEU.AND P2, PT, |R79|, 1.175494350822287508e-38, PT ;  /* 0x008000004f00780b */ /* 0x000fe20003f4e200 */
[----:B------:R-:W-:Y:S01]  /*3540*/  @P0 FMUL R48, R48, 0.25 ;  /* 0x3e80000030300820 */ /* 0x000fe20000400000 */
[----:B-1----:R-:W-:Y:S01]  /*3550*/  IADD3 R36, R23, -R36, RZ ;  /* 0x8000002417247210 */ /* 0x002fe20007ffe0ff */
[----:B------:R-:W-:Y:S02]  /*3560*/  @!P3 FMUL R39, R39, 16777216 ;  /* 0x4b8000002727b820 */ /* 0x000fe40000400000 */
[----:B------:R-:W-:Y:S02]  /*3570*/  @!P3 FMUL R45, R45, 16777216 ;  /* 0x4b8000002d2db820 */ /* 0x000fe40000400000 */
[----:B------:R-:W-:-:S02]  /*3580*/  @!P3 FMUL R44, R44, 16777216 ;  /* 0x4b8000002c2cb820 */ /* 0x000fc40000400000 */
[----:B------:R-:W-:Y:S02]  /*3590*/  @!P3 FMUL R49, R49, 16777216 ;  /* 0x4b8000003131b820 */ /* 0x000fe40000400000 */
[----:B------:R-:W-:Y:S02]  /*35a0*/  @!P3 FMUL R53, R53, 16777216 ;  /* 0x4b8000003535b820 */ /* 0x000fe40000400000 */
[----:B------:R-:W-:Y:S02]  /*35b0*/  @!P3 FMUL R57, R57, 16777216 ;  /* 0x4b8000003939b820 */ /* 0x000fe40000400000 */
[----:B------:R-:W-:Y:S02]  /*35c0*/  @!P3 FMUL R61, R61, 16777216 ;  /* 0x4b8000003d3db820 */ /* 0x000fe40000400000 */
[----:B------:R-:W-:Y:S01]  /*35d0*/  @!P3 FMUL R52, R52, 16777216 ;  /* 0x4b8000003434b820 */ /* 0x000fe20000400000 */
[----:B------:R-:W-:Y:S01]  /*35e0*/  FSETP.NEU.AND P3, PT, R20, RZ, PT ;  /* 0x000000ff1400720b */ /* 0x000fe20003f6d000 */
[----:B------:R-:W-:-:S02]  /*35f0*/  @!P4 FMUL R48, R48, 16777216 ;  /* 0x4b8000003030c820 */ /* 0x000fc40000400000 */
[C---:B0-----:R-:W-:Y:S02]  /*3600*/  FMUL R27, R12.reuse, R39 ;  /* 0x000000270c1b7220 */ /* 0x041fe40000400000 */
[C---:B------:R-:W-:Y:S02]  /*3610*/  FMUL R32, R12.reuse, R45 ;  /* 0x0000002d0c207220 */ /* 0x040fe40000400000 */
[C---:B------:R-:W-:Y:S02]  /*3620*/  FMUL R39, R12.reuse, R44 ;  /* 0x0000002c0c277220 */ /* 0x040fe40000400000 */
[C---:B------:R-:W-:Y:S01]  /*3630*/  FMUL R26, R12.reuse, R49 ;  /* 0x000000310c1a7220 */ /* 0x040fe20000400000 */
[----:B------:R-:W-:Y:S01]  /*3640*/  F2FP.PACK_AB R27, R27, R32 ;  /* 0x000000201b1b723e */ /* 0x000fe200000000ff */
[C---:B------:R-:W-:Y:S02]  /*3650*/  FMUL R25, R12.reuse, R53 ;  /* 0x000000350c197220 */ /* 0x040fe40000400000 */
[----:B------:R-:W-:Y:S01]  /*3660*/  FMUL R44, R12, R57 ;  /* 0x000000390c2c7220 */ /* 0x000fe20000400000 */
[----:B------:R-:W-:Y:S01]  /*3670*/  F2FP.PACK_AB R26, R26, R39 ;  /* 0x000000271a1a723e */ /* 0x000fe200000000ff */
[C---:B------:R-:W-:Y:S01]  /*3680*/  FMUL R24, R12.reuse, R61 ;  /* 0x0000003d0c187220 */ /* 0x040fe20000400000 */
[----:B------:R-:W-:Y:S01]  /*3690*/  MOV R39, 0x3dc6b27f ;  /* 0x3dc6b27f00277802 */ /* 0x000fe20000000f00 */
[----:B------:R-:W-:Y:S01]  /*36a0*/  FMUL R45, R12, R52 ;  /* 0x000000340c2d7220 */ /* 0x000fe20000400000 */
[----:B------:R-:W-:Y:S01]  /*36b0*/  F2FP.PACK_AB R25, R25, R44 ;  /* 0x0000002c1919723e */ /* 0x000fe200000000ff */
[----:B------:R-:W0:Y:S01]  /*36c0*/  MUFU.RCP R12, R48 ;  /* 0x00000030000c7308 */ /* 0x000e220000001000 */
[----:B------:R-:W-:Y:S01]  /*36d0*/  @P0 FMUL R63, R63, 0.25 ;  /* 0x3e8000003f3f0820 */ /* 0x000fe20000400000 */
[----:B------:R-:W-:Y:S01]  /*36e0*/  F2FP.PACK_AB R44, R43, R46 ;  /* 0x0000002e2b2c723e */ /* 0x000fe200000000ff */
[----:B------:R-:W-:Y:S01]  /*36f0*/  @P0 FMUL R58, R58, 0.25 ;  /* 0x3e8000003a3a0820 */ /* 0x000fe20000400000 */
[----:B------:R-:W-:Y:S01]  /*3700*/  F2FP.PACK_AB R24, R24, R45 ;  /* 0x0000002d1818723e */ /* 0x000fe200000000ff */
[----:B------:R-:W-:Y:S01]  /*3710*/  @P0 FMUL R67, R67, 0.25 ;  /* 0x3e80000043430820 */ /* 0x000fe20000400000 */
[----:B------:R-:W-:Y:S01]  /*3720*/  F2FP.PACK_AB R45, R41, R42 ;  /* 0x0000002a292d723e */ /* 0x000fe200000000ff */
[----:B------:R-:W-:Y:S01]  /*3730*/  @P0 FMUL R62, R62, 0.25 ;  /* 0x3e8000003e3e0820 */ /* 0x000fe20000400000 */
[----:B------:R-:W-:Y:S01]  /*3740*/  F2FP.PACK_AB R46, R37, R40 ;  /* 0x00000028252e723e */ /* 0x000fe200000000ff */
[----:B------:R-:W-:Y:S01]  /*3750*/  @P0 FMUL R71, R71, 0.25 ;  /* 0x3e80000047470820 */ /* 0x000fe20000400000 */
[----:B------:R1:W-:Y:S01]  /*3760*/  STS.128 [R55+0x400], R24 ;  /* 0x0004001837007388 */ /* 0x0003e20000000c00 */
[----:B------:R-:W-:-:S02]  /*3770*/  @P0 FMUL R66, R66, 0.25 ;  /* 0x3e80000042420820 */ /* 0x000fc40000400000 */
[----:B------:R-:W-:Y:S02]  /*3780*/  @P0 FMUL R75, R75, 0.25 ;  /* 0x3e8000004b4b0820 */ /* 0x000fe40000400000 */
[----:B------:R-:W-:Y:S01]  /*3790*/  @P0 FMUL R70, R70, 0.25 ;  /* 0x3e80000046460820 */ /* 0x000fe20000400000 */
[----:B------:R-:W-:Y:S01]  /*37a0*/  ISETP.GE.U32.AND P0, PT, R20, 0x7f800000, PT ;  /* 0x7f8000001400780c */ /* 0x000fe20003f06070 */
[----:B------:R-:W-:Y:S02]  /*37b0*/  @P1 FMUL R79, R79, 0.25 ;  /* 0x3e8000004f4f1820 */ /* 0x000fe40000400000 */
[----:B------:R-:W-:Y:S02]  /*37c0*/  @!P4 FMUL R63, R63, 16777216 ;  /* 0x4b8000003f3fc820 */ /* 0x000fe40000400000 */
[----:B------:R-:W-:Y:S02]  /*37d0*/  @!P4 FMUL R58, R58, 16777216 ;  /* 0x4b8000003a3ac820 */ /* 0x000fe40000400000 */
[----:B------:R-:W-:-:S02]  /*37e0*/  @!P4 FMUL R67, R67, 16777216 ;  /* 0x4b8000004343c820 */ /* 0x000fc40000400000 */
[----:B------:R-:W-:Y:S01]  /*37f0*/  @!P4 FMUL R62, R62, 16777216 ;  /* 0x4b8000003e3ec820 */ /* 0x000fe20000400000 */
[----:B-1----:R-:W-:Y:S01]  /*3800*/  LOP3.LUT R24, R4, 0x40, RZ, 0x3c, !PT ;  /* 0x0000004004187812 */ /* 0x002fe200078e3cff */
[----:B------:R-:W-:Y:S02]  /*3810*/  @!P4 FMUL R71, R71, 16777216 ;  /* 0x4b8000004747c820 */ /* 0x000fe40000400000 */
[----:B------:R-:W-:Y:S02]  /*3820*/  @!P4 FMUL R66, R66, 16777216 ;  /* 0x4b8000004242c820 */ /* 0x000fe40000400000 */
[----:B------:R-:W-:Y:S02]  /*3830*/  @!P4 FMUL R75, R75, 16777216 ;  /* 0x4b8000004b4bc820 */ /* 0x000fe40000400000 */
[----:B------:R-:W-:Y:S01]  /*3840*/  @!P4 FMUL R70, R70, 16777216 ;  /* 0x4b8000004646c820 */ /* 0x000fe20000400000 */
[----:B------:R-:W-:Y:S01]  /*3850*/  ISETP.GE.U32.AND P4, PT, R23, 0x7f800000, PT ;  /* 0x7f8000001700780c */ /* 0x000fe20003f86070 */
[----:B------:R-:W-:-:S02]  /*3860*/  @!P2 FMUL R79, R79, 16777216 ;  /* 0x4b8000004f4fa820 */ /* 0x000fc40000400000 */
[----:B------:R-:W-:-:S04]  /*3870*/  IMAD.HI R9, R18, 0x2, RZ ;  /* 0x0000000212097827 */ /* 0x000fc800078e02ff */
[----:B--2---:R-:W-:Y:S02]  /*3880*/  FFMA.FTZ R30, R17, 1.1920928955078125e-07, R30 ;  /* 0x34000000111e7823 */ /* 0x004fe4000001001e */
[C---:B0-----:R-:W-:Y:S02]  /*3890*/  FMUL R19, R12.reuse, R63 ;  /* 0x0000003f0c137220 */ /* 0x041fe40000400000 */
[C---:B------:R-:W-:Y:S02]  /*38a0*/  FMUL R48, R12.reuse, R58 ;  /* 0x0000003a0c307220 */ /* 0x040fe40000400000 */
[C---:B------:R-:W-:Y:S02]  /*38b0*/  FMUL R18, R12.reuse, R67 ;  /* 0x000000430c127220 */ /* 0x040fe40000400000 */
[C---:B------:R-:W-:Y:S01]  /*38c0*/  FMUL R47, R12.reuse, R62 ;  /* 0x0000003e0c2f7220 */ /* 0x040fe20000400000 */
[----:B------:R-:W-:Y:S01]  /*38d0*/  F2FP.PACK_AB R19, R19, R48 ;  /* 0x000000301313723e */ /* 0x000fe200000000ff */
[----:B------:R-:W-:-:S02]  /*38e0*/  FMUL R17, R12, R71 ;  /* 0x000000470c117220 */ /* 0x000fc40000400000 */
[----:B------:R-:W-:Y:S01]  /*38f0*/  FMUL R52, R12, R66 ;  /* 0x000000420c347220 */ /* 0x000fe20000400000 */
[----:B------:R-:W-:Y:S01]  /*3900*/  F2FP.PACK_AB R18, R18, R47 ;  /* 0x0000002f1212723e */ /* 0x000fe200000000ff */
[C---:B------:R-:W-:Y:S01]  /*3910*/  FMUL R16, R12.reuse, R75 ;  /* 0x0000004b0c107220 */ /* 0x040fe20000400000 */
[----:B------:R-:W-:Y:S01]  /*3920*/  F2FP.PACK_AB R47, R35, R38 ;  /* 0x00000026232f723e */ /* 0x000fe200000000ff */
[----:B------:R-:W-:Y:S01]  /*3930*/  FMUL R51, R12, R70 ;  /* 0x000000460c337220 */ /* 0x000fe20000400000 */
[----:B------:R-:W-:Y:S01]  /*3940*/  F2FP.PACK_AB R17, R17, R52 ;  /* 0x000000341111723e */ /* 0x000fe200000000ff */
[----:B------:R-:W0:Y:S01]  /*3950*/  MUFU.RCP R12, R79 ;  /* 0x0000004f000c7308 */ /* 0x000e220000001000 */
[----:B------:R-:W-:Y:S01]  /*3960*/  @P1 FMUL R56, R56, 0.25 ;  /* 0x3e80000038381820 */ /* 0x000fe20000400000 */
[----:B------:R-:W-:Y:S01]  /*3970*/  STS.128 [R55+0x480], R44 ;  /* 0x0004802c37007388 */ /* 0x000fe20000000c00 */
[----:B------:R-:W-:Y:S01]  /*3980*/  @P1 FMUL R65, R65, 0.25 ;  /* 0x3e80000041411820 */ /* 0x000fe20000400000 */
[----:B------:R-:W-:Y:S01]  /*3990*/  F2FP.PACK_AB R16, R16, R51 ;  /* 0x000000331010723e */ /* 0x000fe200000000ff */
[----:B------:R-:W-:-:S02]  /*39a0*/  @P1 FMUL R69, R69, 0.25 ;  /* 0x3e80000045451820 */ /* 0x000fc40000400000 */
[----:B------:R-:W-:Y:S02]  /*39b0*/  @P1 FMUL R60, R60, 0.25 ;  /* 0x3e8000003c3c1820 */ /* 0x000fe40000400000 */
[----:B------:R-:W-:Y:S01]  /*39c0*/  @P1 FMUL R73, R73, 0.25 ;  /* 0x3e80000049491820 */ /* 0x000fe20000400000 */
[----:B------:R1:W-:Y:S01]  /*39d0*/  STS.128 [R55+0x80], R16 ;  /* 0x0000801037007388 */ /* 0x0003e20000000c00 */
[----:B------:R-:W-:Y:S02]  /*39e0*/  @P1 FMUL R64, R64, 0.25 ;  /* 0x3e80000040401820 */ /* 0x000fe40000400000 */
[----:B------:R-:W-:Y:S02]  /*39f0*/  @P1 FMUL R77, R77, 0.25 ;  /* 0x3e8000004d4d1820 */ /* 0x000fe40000400000 */
[----:B------:R-:W-:Y:S01]  /*3a00*/  @P1 FMUL R68, R68, 0.25 ;  /* 0x3e80000044441820 */ /* 0x000fe20000400000 */
[----:B------:R-:W-:Y:S01]  /*3a10*/  ISETP.GE.U32.AND P1, PT, R21, 0x7f800000, PT ;  /* 0x7f8000001500780c */ /* 0x000fe20003f26070 */
[----:B------:R-:W-:-:S04]  /*3a20*/  IMAD.HI R14, R14, 0x2, RZ ;  /* 0x000000020e0e7827 */ /* 0x000fc800078e02ff */
[----:B------:R-:W-:Y:S01]  /*3a30*/  @!P2 FMUL R56, R56, 16777216 ;  /* 0x4b8000003838a820 */ /* 0x000fe20000400000 */
[----:B------:R-:W-:Y:S01]  /*3a40*/  IADD3.X R9, R9, c[0x0][0x17c], R14, P5, P6 ;  /* 0x00005f0009097a10 */ /* 0x000fe20002fec40e */
[----:B------:R-:W-:Y:S01]  /*3a50*/  @!P2 FMUL R65, R65, 16777216 ;  /* 0x4b8000004141a820 */ /* 0x000fe20000400000 */
[----:B------:R-:W-:Y:S01]  /*3a60*/  ISETP.GE.U32.AND P5, PT, R22, 0x7f800000, PT ;  /* 0x7f8000001600780c */ /* 0x000fe20003fa6070 */
[----:B------:R-:W-:Y:S01]  /*3a70*/  @!P2 FMUL R69, R69, 16777216 ;  /* 0x4b8000004545a820 */ /* 0x000fe20000400000 */
[----:B-1----:R-:W-:Y:S01]  /*3a80*/  LOP3.LUT R16, R4, 0x20, RZ, 0x3c, !PT ;  /* 0x0000002004107812 */ /* 0x002fe200078e3cff */
[----:B------:R-:W-:Y:S02]  /*3a90*/  @!P2 FMUL R60, R60, 16777216 ;  /* 0x4b8000003c3ca820 */ /* 0x000fe40000400000 */
[----:B------:R-:W-:Y:S02]  /*3aa0*/  @!P2 FMUL R73, R73, 16777216 ;  /* 0x4b8000004949a820 */ /* 0x000fe40000400000 */
[----:B------:R-:W-:-:S02]  /*3ab0*/  @!P2 FMUL R64, R64, 16777216 ;  /* 0x4b8000004040a820 */ /* 0x000fc40000400000 */
[----:B------:R-:W-:Y:S02]  /*3ac0*/  @!P2 FMUL R77, R77, 16777216 ;  /* 0x4b8000004d4da820 */ /* 0x000fe40000400000 */
[----:B------:R-:W-:Y:S01]  /*3ad0*/  @!P2 FMUL R68, R68, 16777216 ;  /* 0x4b8000004444a820 */ /* 0x000fe20000400000 */
[----:B------:R-:W-:Y:S01]  /*3ae0*/  FSETP.NEU.AND P2, PT, R21, RZ, PT ;  /* 0x000000ff1500720b */ /* 0x000fe20003f4d000 */
[----:B------:R-:W-:Y:S02]  /*3af0*/  FFMA.FTZ R2, R13, 1.1920928955078125e-07, R2 ;  /* 0x340000000d027823 */ /* 0x000fe40000010002 */
[----:B------:R-:W-:Y:S02]  /*3b00*/  FFMA.FTZ R28, R15, 1.1920928955078125e-07, R28 ;  /* 0x340000000f1c7823 */ /* 0x000fe4000001001c */
[C---:B0-----:R-:W-:Y:S02]  /*3b10*/  FMUL R50, R12.reuse, R56 ;  /* 0x000000380c327220 */ /* 0x041fe40000400000 */
[----:B------:R-:W-:-:S02]  /*3b20*/  FMUL R15, R12, R65 ;  /* 0x000000410c0f7220 */ /* 0x000fc40000400000 */
[C---:B------:R-:W-:Y:S02]  /*3b30*/  FMUL R53, R12.reuse, R77 ;  /* 0x0000004d0c357220 */ /* 0x040fe40000400000 */
[C---:B------:R-:W-:Y:S01]  /*3b40*/  FMUL R56, R12.reuse, R68 ;  /* 0x000000440c387220 */ /* 0x040fe20000400000 */
[----:B------:R-:W-:Y:S01]  /*3b50*/  F2FP.PACK_AB R15, R15, R50 ;  /* 0x000000320f0f723e */ /* 0x000fe200000000ff */
[C---:B------:R-:W-:Y:S02]  /*3b60*/  FMUL R13, R12.reuse, R73 ;  /* 0x000000490c0d7220 */ /* 0x040fe40000400000 */
[C---:B------:R-:W-:Y:S02]  /*3b70*/  FMUL R54, R12.reuse, R64 ;  /* 0x000000400c367220 */ /* 0x040fe40000400000 */
[C---:B------:R-:W-:Y:S02]  /*3b80*/  FMUL R14, R12.reuse, R69 ;  /* 0x000000450c0e7220 */ /* 0x040fe40000400000 */
[----:B------:R-:W-:Y:S01]  /*3b90*/  FMUL R49, R12, R60 ;  /* 0x0000003c0c317220 */ /* 0x000fe20000400000 */
[----:B------:R-:W-:Y:S01]  /*3ba0*/  F2FP.PACK_AB R12, R53, R56 ;  /* 0x00000038350c723e */ /* 0x000fe200000000ff */
[----:B------:R-:W-:Y:S01]  /*3bb0*/  FADD R34, R34, -1 ;  /* 0xbf80000022227421 */ /* 0x000fe20000000000 */
[----:B------:R-:W-:Y:S01]  /*3bc0*/  F2FP.PACK_AB R13, R13, R54 ;  /* 0x000000360d0d723e */ /* 0x000fe200000000ff */
[----:B------:R-:W-:Y:S01]  /*3bd0*/  FADD R33, R33, -1 ;  /* 0xbf80000021217421 */ /* 0x000fe20000000000 */
[----:B------:R-:W-:Y:S01]  /*3be0*/  F2FP.PACK_AB R14, R14, R49 ;  /* 0x000000310e0e723e */ /* 0x000fe200000000ff */
[----:B------:R-:W-:-:S02]  /*3bf0*/  FADD R31, R31, -1 ;  /* 0xbf8000001f1f7421 */ /* 0x000fc40000000000 */
[----:B------:R-:W-:Y:S02]  /*3c00*/  FADD R36, R36, -1 ;  /* 0xbf80000024247421 */ /* 0x000fe40000000000 */
[----:B------:R0:W-:Y:S01]  /*3c10*/  STS.128 [R55], R12 ;  /* 0x0000000c37007388 */ /* 0x0001e20000000c00 */
[----:B------:R-:W-:-:S04]  /*3c20*/  FFMA.FTZ R32, R31, R39, -0.16845393180847167969 ;  /* 0xbe2c7f301f207423 */ /* 0x000fc80000010027 */
[----:B------:R-:W-:-:S04]  /*3c30*/  FFMA.FTZ R32, R31, R32, 0.1716887056827545166 ;  /* 0x3e2fcf2a1f207423 */ /* 0x000fc80000010020 */
[----:B------:R-:W-:-:S04]  /*3c40*/  FFMA.FTZ R32, R31, R32, -0.17900948226451873779 ;  /* 0xbe374e431f207423 */ /* 0x000fc80000010020 */
[----:B------:R-:W-:Y:S02]  /*3c50*/  FFMA.FTZ R32, R31, R32, 0.20512372255325317383 ;  /* 0x3e520bf41f207423 */ /* 0x000fe40000010020 */
[CC--:B0-----:R-:W-:Y:S01]  /*3c60*/  FFMA.FTZ R13, R34.reuse, R39.reuse, -0.16845393180847167969 ;  /* 0xbe2c7f30220d7423 */ /* 0x0c1fe20000010027 */
[----:B------:R-:W-:Y:S01]  /*3c70*/  MOV R55, c[0x0][0x1c8] ;  /* 0x0000720000377a02 */ /* 0x000fe20000000f00 */
[----:B------:R-:W-:Y:S02]  /*3c80*/  FFMA.FTZ R12, R33, R39, -0.16845393180847167969 ;  /* 0xbe2c7f30210c7423 */ /* 0x000fe40000010027 */
[C---:B------:R-:W-:Y:S01]  /*3c90*/  FFMA.FTZ R13, R34.reuse, R13, 0.1716887056827545166 ;  /* 0x3e2fcf2a220d7423 */ /* 0x040fe2000001000d */
[----:B------:R-:W-:Y:S01]  /*3ca0*/  LEA R19, R55, R55, 0x2 ;  /* 0x0000003737137211 */ /* 0x000fe200078e10ff */
[----:B------:R-:W-:Y:S01]  /*3cb0*/  FFMA.FTZ R12, R33, R12, 0.1716887056827545166 ;  /* 0x3e2fcf2a210c7423 */ /* 0x000fe2000001000c */
[C---:B------:R-:W-:Y:S01]  /*3cc0*/  SHF.L.U32 R17, R55.reuse, 0x2, RZ ;  /* 0x0000000237117819 */ /* 0x040fe200000006ff */
[C---:B------:R-:W-:Y:S01]  /*3cd0*/  FFMA.FTZ R13, R34.reuse, R13, -0.17900948226451873779 ;  /* 0xbe374e43220d7423 */ /* 0x040fe2000001000d */
[----:B------:R-:W-:Y:S01]  /*3ce0*/  SHF.L.U32 R25, R55, 0x3, RZ ;  /* 0x0000000337197819 */ /* 0x000fe200000006ff */
[----:B------:R-:W-:Y:S01]  /*3cf0*/  FFMA.FTZ R12, R33, R12, -0.17900948226451873779 ;  /* 0xbe374e43210c7423 */ /* 0x000fe2000001000c */
[C---:B------:R-:W-:Y:S01]  /*3d00*/  LEA R27, R55.reuse, R55, 0x3 ;  /* 0x00000037371b7211 */ /* 0x040fe200078e18ff */
[----:B------:R-:W-:Y:S01]  /*3d10*/  FFMA.FTZ R13, R34, R13, 0.20512372255325317383 ;  /* 0x3e520bf4220d7423 */ /* 0x000fe2000001000d */
[C---:B------:R-:W-:Y:S01]  /*3d20*/  LEA R59, R55.reuse, -R55, 0x4 ;  /* 0x80000037373b7211 */ /* 0x040fe200078e20ff */
[----:B------:R-:W-:Y:S01]  /*3d30*/  FFMA.FTZ R15, R36, R39, -0.16845393180847167969 ;  /* 0xbe2c7f30240f7423 */ /* 0x000fe20000010027 */
[----:B------:R-:W-:Y:S01]  /*3d40*/  SHF.L.U32 R61, R55, 0x4, RZ ;  /* 0x00000004373d7819 */ /* 0x000fe200000006ff */
[----:B------:R-:W-:Y:S01]  /*3d50*/  FFMA.FTZ R12, R33, R12, 0.20512372255325317383 ;  /* 0x3e520bf4210c7423 */ /* 0x000fe2000001000c */
[C---:B------:R-:W-:Y:S01]  /*3d60*/  LEA R63, R55.reuse, R55, 0x4 ;  /* 0x00000037373f7211 */ /* 0x040fe200078e20ff */
[----:B------:R-:W-:Y:S01]  /*3d70*/  FFMA.FTZ R13, R34, R13, -0.24046532809734344482 ;  /* 0xbe763c8b220d7423 */ /* 0x000fe2000001000d */
[----:B------:R-:W-:Y:S01]  /*3d80*/  LEA R95, R55, -R55, 0x5 ;  /* 0x80000037375f7211 */ /* 0x000fe200078e28ff */
[----:B------:R-:W-:-:S02]  /*3d90*/  FFMA.FTZ R15, R36, R15, 0.1716887056827545166 ;  /* 0x3e2fcf2a240f7423 */ /* 0x000fc4000001000f */
[----:B------:R-:W-:Y:S02]  /*3da0*/  FFMA.FTZ R12, R33, R12, -0.24046532809734344482 ;  /* 0xbe763c8b210c7423 */ /* 0x000fe4000001000c */
[----:B------:R-:W-:Y:S02]  /*3db0*/  FFMA.FTZ R13, R34, R13, 0.28857114911079406738 ;  /* 0x3e93bf99220d7423 */ /* 0x000fe4000001000d */
[----:B------:R-:W-:Y:S02]  /*3dc0*/  FFMA.FTZ R32, R31, R32, -0.24046532809734344482 ;  /* 0xbe763c8b1f207423 */ /* 0x000fe40000010020 */
[----:B------:R-:W-:Y:S02]  /*3dd0*/  FFMA.FTZ R15, R36, R15, -0.17900948226451873779 ;  /* 0xbe374e43240f7423 */ /* 0x000fe4000001000f */
[----:B------:R-:W-:Y:S02]  /*3de0*/  FFMA.FTZ R12, R33, R12, 0.28857114911079406738 ;  /* 0x3e93bf99210c7423 */ /* 0x000fe4000001000c */
[----:B------:R-:W-:-:S02]  /*3df0*/  FFMA.FTZ R13, R34, R13, -0.36067417263984680176 ;  /* 0xbeb8aa49220d7423 */ /* 0x000fc4000001000d */
[----:B------:R-:W-:Y:S02]  /*3e00*/  FFMA.FTZ R32, R31, R32, 0.28857114911079406738 ;  /* 0x3e93bf991f207423 */ /* 0x000fe40000010020 */
[----:B------:R-:W-:Y:S02]  /*3e10*/  FFMA.FTZ R15, R36, R15, 0.20512372255325317383 ;  /* 0x3e520bf4240f7423 */ /* 0x000fe4000001000f */
[----:B------:R-:W-:Y:S02]  /*3e20*/  FFMA.FTZ R12, R33, R12, -0.36067417263984680176 ;  /* 0xbeb8aa49210c7423 */ /* 0x000fe4000001000c */
[----:B------:R-:W-:Y:S02]  /*3e30*/  FFMA.FTZ R13, R34, R13, 0.48089820146560668945 ;  /* 0x3ef6384a220d7423 */ /* 0x000fe4000001000d */
[----:B------:R-:W-:Y:S02]  /*3e40*/  FFMA.FTZ R32, R31, R32, -0.36067417263984680176 ;  /* 0xbeb8aa491f207423 */ /* 0x000fe40000010020 */
[----:B------:R-:W-:-:S02]  /*3e50*/  FFMA.FTZ R15, R36, R15, -0.24046532809734344482 ;  /* 0xbe763c8b240f7423 */ /* 0x000fc4000001000f */
[----:B------:R-:W-:Y:S02]  /*3e60*/  FFMA.FTZ R12, R33, R12, 0.48089820146560668945 ;  /* 0x3ef6384a210c7423 */ /* 0x000fe4000001000c */
[----:B------:R-:W-:Y:S02]  /*3e70*/  FFMA.FTZ R13, R34, R13, -0.72134751081466674805 ;  /* 0xbf38aa3b220d7423 */ /* 0x000fe4000001000d */
[----:B------:R-:W-:Y:S02]  /*3e80*/  FFMA.FTZ R32, R31, R32, 0.48089820146560668945 ;  /* 0x3ef6384a1f207423 */ /* 0x000fe40000010020 */
[----:B------:R-:W-:Y:S02]  /*3e90*/  FFMA.FTZ R15, R36, R15, 0.28857114911079406738 ;  /* 0x3e93bf99240f7423 */ /* 0x000fe4000001000f */
[----:B------:R-:W-:Y:S02]  /*3ea0*/  FFMA.FTZ R12, R33, R12, -0.72134751081466674805 ;  /* 0xbf38aa3b210c7423 */ /* 0x000fe4000001000c */
[----:B------:R-:W-:-:S02]  /*3eb0*/  FMUL R13, R34, R13 ;  /* 0x0000000d220d7220 */ /* 0x000fc40000400000 */
[----:B------:R-:W-:Y:S02]  /*3ec0*/  FFMA.FTZ R32, R31, R32, -0.72134751081466674805 ;  /* 0xbf38aa3b1f207423 */ /* 0x000fe40000010020 */
[----:B------:R-:W-:Y:S02]  /*3ed0*/  FFMA.FTZ R15, R36, R15, -0.36067417263984680176 ;  /* 0xbeb8aa49240f7423 */ /* 0x000fe4000001000f */
[----:B------:R-:W-:Y:S02]  /*3ee0*/  FMUL R12, R33, R12 ;  /* 0x0000000c210c7220 */ /* 0x000fe40000400000 */
[----:B------:R-:W-:Y:S02]  /*3ef0*/  FMUL R13, R34, R13 ;  /* 0x0000000d220d7220 */ /* 0x000fe40000400000 */
[----:B------:R-:W-:Y:S02]  /*3f00*/  FMUL R32, R31, R32 ;  /* 0x000000201f207220 */ /* 0x000fe40000400000 */
[----:B------:R-:W-:-:S02]  /*3f10*/  FFMA.FTZ R15, R36, R15, 0.48089820146560668945 ;  /* 0x3ef6384a240f7423 */ /* 0x000fc4000001000f */
[----:B------:R-:W-:Y:S02]  /*3f20*/  FMUL R12, R33, R12 ;  /* 0x0000000c210c7220 */ /* 0x000fe40000400000 */
[----:B------:R-:W-:Y:S02]  /*3f30*/  FFMA.FTZ R13, R34, 1.4426950216293334961, R13 ;  /* 0x3fb8aa3b220d7823 */ /* 0x000fe4000001000d */
[----:B------:R-:W-:Y:S02]  /*3f40*/  FMUL R32, R31, R32 ;  /* 0x000000201f207220 */ /* 0x000fe40000400000 */
[----:B------:R-:W-:Y:S02]  /*3f50*/  FFMA.FTZ R15, R36, R15, -0.72134751081466674805 ;  /* 0xbf38aa3b240f7423 */ /* 0x000fe4000001000f */
[----:B------:R-:W-:Y:S02]  /*3f60*/  FFMA.FTZ R12, R33, 1.4426950216293334961, R12 ;  /* 0x3fb8aa3b210c7823 */ /* 0x000fe4000001000c */
[----:B------:R-:W-:Y:S01]  /*3f70*/  FADD R72, R28, R13 ;  /* 0x0000000d1c487221 */ /* 0x000fe20000000000 */
[----:B------:R-:W-:Y:S01]  /*3f80*/  @P0 MOV R13, 0x7f800000 ;  /* 0x7f800000000d0802 */ /* 0x000fe20000000f00 */
[----:B------:R-:W-:-:S02]  /*3f90*/  FFMA.FTZ R31, R31, 1.4426950216293334961, R32 ;  /* 0x3fb8aa3b1f1f7823 */ /* 0x000fc40000010020 */
[C---:B------:R-:W-:Y:S02]  /*3fa0*/  FMUL R15, R36.reuse, R15 ;  /* 0x0000000f240f7220 */ /* 0x040fe40000400000 */
[----:B------:R-:W-:Y:S01]  /*3fb0*/  FADD R73, R29, R12 ;  /* 0x0000000c1d497221 */ /* 0x000fe20000000000 */
[----:B------:R-:W-:Y:S01]  /*3fc0*/  @P1 MOV R12, 0x7f800000 ;  /* 0x7f800000000c1802 */ /* 0x000fe20000000f00 */
[----:B------:R-:W-:Y:S02]  /*3fd0*/  FMUL R15, R36, R15 ;  /* 0x0000000f240f7220 */ /* 0x000fe40000400000 */
[----:B------:R-:W-:Y:S02]  /*3fe0*/  FADD R2, R2, R31 ;  /* 0x0000001f02027221 */ /* 0x000fe40000000000 */
[----:B------:R-:W-:Y:S01]  /*3ff0*/  @P0 FFMA.FTZ R2, R20, R13, +INF ;  /* 0x7f80000014020423 */ /* 0x000fe2000001000d */
[----:B------:R-:W-:Y:S01]  /*4000*/  @P5 MOV R13, 0x7f800000 ;  /* 0x7f800000000d5802 */ /* 0x000fe20000000f00 */
[----:B------:R-:W-:Y:S01]  /*4010*/  FFMA.FTZ R15, R36, 1.4426950216293334961, R15 ;  /* 0x3fb8aa3b240f7823 */ /* 0x000fe2000001000f */
[----:B------:R-:W-:Y:S01]  /*4020*/  FSETP.NEU.AND P0, PT, R23, RZ, PT ;  /* 0x000000ff1700720b */ /* 0x000fe20003f0d000 */
[----:B------:R-:W-:Y:S01]  /*4030*/  @P1 FFMA.FTZ R72, R21, R12, +INF ;  /* 0x7f80000015481423 */ /* 0x000fe2000001000c */
[----:B------:R-:W-:Y:S01]  /*4040*/  @P4 MOV R12, 0x7f800000 ;  /* 0x7f800000000c4802 */ /* 0x000fe20000000f00 */
[----:B------:R-:W-:Y:S01]  /*4050*/  @P5 FFMA.FTZ R73, R22, R13, +INF ;  /* 0x7f80000016495423 */ /* 0x000fe2000001000d */
[C---:B------:R-:W-:Y:S01]  /*4060*/  SHF.L.U32 R13, R55.reuse, 0x1, RZ ;  /* 0x00000001370d7819 */ /* 0x040fe200000006ff */
[C---:B------:R-:W-:Y:S01]  /*4070*/  IMAD R21, R55.reuse, 0x6, RZ ;  /* 0x0000000637157824 */ /* 0x040fe200078e02ff */
[----:B------:R-:W-:Y:S01]  /*4080*/  LOP3.LUT R20, R4, 0x60, RZ, 0x3c, !PT ;  /* 0x0000006004147812 */ /* 0x000fe200078e3cff */
[----:B------:R-:W-:Y:S01]  /*4090*/  FADD R76, R30, R15 ;  /* 0x0000000f1e4c7221 */ /* 0x000fe20000000000 */
[C---:B------:R-:W-:Y:S01]  /*40a0*/  LEA R30, P5, R55.reuse, R8, 0x2 ;  /* 0x00000008371e7211 */ /* 0x040fe200078a10ff */
[C---:B------:R-:W-:Y:S01]  /*40b0*/  IMAD R47, R55.reuse, 0xa, RZ ;  /* 0x0000000a372f7824 */ /* 0x040fe200078e02ff */
[----:B------:R-:W-:Y:S01]  /*40c0*/  LEA R15, R55, R55, 0x1 ;  /* 0x00000037370f7211 */ /* 0x000fe200078e08ff */
[----:B------:R-:W-:Y:S01]  /*40d0*/  @P4 FFMA.FTZ R76, R23, R12, +INF ;  /* 0x7f800000174c4423 */ /* 0x000fe2000001000c */
[-C--:B------:R-:W-:Y:S01]  /*40e0*/  IADD3 R28, P4, R13, R8.reuse, RZ ;  /* 0x000000080d1c7210 */ /* 0x080fe20007f9e0ff */
[----:B------:R-:W-:Y:S01]  /*40f0*/  IMAD R51, R55, 0xc, RZ ;  /* 0x0000000c37337824 */ /* 0x000fe200078e02ff */
[-C--:B------:R-:W-:Y:S01]  /*4100*/  IADD3 R32, P6, R21, R8.reuse, RZ ;  /* 0x0000000815207210 */ /* 0x080fe20007fde0ff */
[----:B------:R-:W-:Y:S01]  /*4110*/  IMAD R57, R55, 0xe, RZ ;  /* 0x0000000e37397824 */ /* 0x000fe200078e02ff */
[-C--:B------:R-:W-:Y:S01]  /*4120*/  LEA.HI.X.SX32 R31, R13, R9.reuse, 0x1, P5 ;  /* 0x000000090d1f7211 */ /* 0x080fe200028f0eff */
[----:B------:R-:W-:Y:S01]  /*4130*/  IMAD R65, R55, 0x12, RZ ;  /* 0x0000001237417824 */ /* 0x000fe200078e02ff */
[-C--:B------:R-:W-:Y:S01]  /*4140*/  IADD3 R36, P5, R47, R8.reuse, RZ ;  /* 0x000000082f247210 */ /* 0x080fe20007fbe0ff */
[C---:B------:R-:W-:Y:S01]  /*4150*/  IMAD R75, R55.reuse, 0x16, RZ ;  /* 0x00000016374b7824 */ /* 0x040fe200078e02ff */
[CC--:B------:R-:W-:Y:S01]  /*4160*/  LEA.HI.X.SX32 R29, R55.reuse, R9.reuse, 0x1, P4 ;  /* 0x00000009371d7211 */ /* 0x0c0fe200020f0eff */
[----:B------:R-:W-:Y:S01]  /*4170*/  IMAD R69, R55, 0x14, RZ ;  /* 0x0000001437457824 */ /* 0x000fe200078e02ff */
[-C--:B------:R-:W-:Y:S01]  /*4180*/  LEA.HI.X.SX32 R33, R15, R9.reuse, 0x1, P6 ;  /* 0x000000090f217211 */ /* 0x080fe200030f0eff */
[----:B------:R-:W-:Y:S01]  /*4190*/  BAR.SYNC.DEFER_BLOCKING 0x0 ;  /* 0x0000000000007b1d */ /* 0x000fe20000010000 */
[CC--:B------:R-:W-:Y:S01]  /*41a0*/  LEA R34, P4, R55.reuse, R8.reuse, 0x3 ;  /* 0x0000000837227211 */ /* 0x0c0fe200078818ff */
[----:B------:R-:W-:Y:S01]  /*41b0*/  IMAD R49, R55, 0xb, RZ ;  /* 0x0000000b37317824 */ /* 0x000fe200078e02ff */
[-C--:B------:R-:W-:Y:S01]  /*41c0*/  IADD3 R38, P6, R51, R8.reuse, RZ ;  /* 0x0000000833267210 */ /* 0x080fe20007fde0ff */
[----:B------:R-:W-:Y:S01]  /*41d0*/  IMAD R79, R55, 0x18, RZ ;  /* 0x00000018374f7824 */ /* 0x000fe200078e02ff */
[-C--:B------:R-:W-:Y:S01]  /*41e0*/  LEA.HI.X.SX32 R37, R19, R9.reuse, 0x1, P5 ;  /* 0x0000000913257211 */ /* 0x080fe200028f0eff */
[C---:B------:R-:W-:Y:S01]  /*41f0*/  IMAD R83, R55.reuse, 0x1a, RZ ;  /* 0x0000001a37537824 */ /* 0x040fe200078e02ff */
[CC--:B------:R-:W-:Y:S01]  /*4200*/  LEA R42, P5, R55.reuse, R8.reuse, 0x4 ;  /* 0x00000008372a7211 */ /* 0x0c0fe200078a20ff */
[----:B------:R-:W-:Y:S01]  /*4210*/  IMAD R53, R55, 0xd, RZ ;  /* 0x0000000d37357824 */ /* 0x000fe200078e02ff */
[-C--:B------:R-:W-:Y:S01]  /*4220*/  LEA.HI.X.SX32 R35, R17, R9.reuse, 0x1, P4 ;  /* 0x0000000911237211 */ /* 0x080fe200020f0eff */
[----:B------:R-:W-:Y:S01]  /*4230*/  IMAD R87, R55, 0x1c, RZ ;  /* 0x0000001c37577824 */ /* 0x000fe200078e02ff */
[----:B------:R-:W-:Y:S01]  /*4240*/  LEA.HI.X.SX32 R39, R21, R9, 0x1, P6 ;  /* 0x0000000915277211 */ /* 0x000fe200030f0eff */
[C---:B------:R-:W-:Y:S01]  /*4250*/  IMAD R93, R55.reuse, 0x1e, RZ ;  /* 0x0000001e375d7824 */ /* 0x040fe200078e02ff */
[C---:B------:R-:W-:Y:S01]  /*4260*/  LEA R23, R55.reuse, -R55, 0x3 ;  /* 0x8000003737177211 */ /* 0x040fe200078e18ff */
[----:B------:R-:W-:Y:S01]  /*4270*/  IMAD R97, R55, 0x22, RZ ;  /* 0x0000002237617824 */ /* 0x000fe200078e02ff */
[-C--:B------:R-:W-:Y:S01]  /*4280*/  IADD3 R40, P4, R57, R8.reuse, RZ ;  /* 0x0000000839287210 */ /* 0x080fe20007f9e0ff */
[----:B------:R-:W-:Y:S01]  /*4290*/  IMAD R99, R55, 0x24, RZ ;  /* 0x0000002437637824 */ /* 0x000fe200078e02ff */
[-C--:B------:R-:W-:Y:S01]  /*42a0*/  IADD3 R44, P6, R65, R8.reuse, RZ ;  /* 0x00000008412c7210 */ /* 0x080fe20007fde0ff */
[----:B------:R-:W-:Y:S01]  /*42b0*/  IMAD R67, R55, 0x13, RZ ;  /* 0x0000001337437824 */ /* 0x000fe200078e02ff */
[-C--:B------:R-:W-:Y:S01]  /*42c0*/  LEA.HI.X.SX32 R43, R25, R9.reuse, 0x1, P5 ;  /* 0x00000009192b7211 */ /* 0x080fe200028f0eff */
[----:B------:R-:W-:Y:S01]  /*42d0*/  IMAD R101, R55, 0x26, RZ ;  /* 0x0000002637657824 */ /* 0x000fe200078e02ff */
[-C--:B------:R-:W-:Y:S01]  /*42e0*/  IADD3 R48, P5, R75, R8.reuse, RZ ;  /* 0x000000084b307210 */ /* 0x080fe20007fbe0ff */
[----:B------:R-:W-:Y:S01]  /*42f0*/  IMAD R103, R55, 0x28, RZ ;  /* 0x0000002837677824 */ /* 0x000fe200078e02ff */
[-C--:B------:R-:W-:Y:S01]  /*4300*/  LEA.HI.X.SX32 R41, R23, R9.reuse, 0x1, P4 ;  /* 0x0000000917297211 */ /* 0x080fe200020f0eff */
[----:B------:R-:W0:Y:S01]  /*4310*/  LDS.128 R12, [R4] ;  /* 0x00000000040c7984 */ /* 0x000e220000000c00 */
[-C--:B------:R-:W-:Y:S01]  /*4320*/  LEA.HI.X.SX32 R45, R27, R9.reuse, 0x1, P6 ;  /* 0x000000091b2d7211 */ /* 0x080fe200030f0eff */
[----:B------:R-:W-:Y:S01]  /*4330*/  IMAD R71, R55, 0x15, RZ ;  /* 0x0000001537477824 */ /* 0x000fe200078e02ff */
[-C--:B------:R-:W-:Y:S01]  /*4340*/  IADD3 R46, P4, R69, R8.reuse, RZ ;  /* 0x00000008452e7210 */ /* 0x080fe20007f9e0ff */
[----:B------:R-:W1:Y:S01]  /*4350*/  LDS.128 R16, [R16] ;  /* 0x0000000010107984 */ /* 0x000e620000000c00 */
[----:B------:R-:W-:Y:S01]  /*4360*/  FSETP.NEU.AND P1, PT, R22, RZ, PT ;  /* 0x000000ff1600720b */ /* 0x000fe20003f2d000 */
[----:B------:R-:W-:Y:S01]  /*4370*/  IMAD R105, R55, 0x2a, RZ ;  /* 0x0000002a37697824 */ /* 0x000fe200078e02ff */
[-C--:B------:R-:W-:Y:S01]  /*4380*/  IADD3 R50, P6, R79, R8.reuse, RZ ;  /* 0x000000084f327210 */ /* 0x080fe20007fde0ff */
[----:B------:R-:W2:Y:S01]  /*4390*/  LDS.128 R24, [R24] ;  /* 0x0000000018187984 */ /* 0x000ea20000000c00 */
[-C--:B------:R-:W-:Y:S01]  /*43a0*/  LEA.HI.X.SX32 R49, R49, R9.reuse, 0x1, P5 ;  /* 0x0000000931317211 */ /* 0x080fe200028f0eff */
[----:B------:R-:W-:Y:S01]  /*43b0*/  IMAD R107, R55, 0x2c, RZ ;  /* 0x0000002c376b7824 */ /* 0x000fe200078e02ff */
[-C--:B------:R-:W-:Y:S01]  /*43c0*/  IADD3 R54, P5, R83, R8.reuse, RZ ;  /* 0x0000000853367210 */ /* 0x080fe20007fbe0ff */
[----:B------:R-:W3:Y:S01]  /*43d0*/  LDS.128 R20, [R20] ;  /* 0x0000000014147984 */ /* 0x000ee20000000c00 */
[-C--:B------:R-:W-:Y:S01]  /*43e0*/  LEA.HI.X.SX32 R47, R47, R9.reuse, 0x1, P4 ;  /* 0x000000092f2f7211 */ /* 0x080fe200020f0eff */
[C---:B------:R-:W-:Y:S01]  /*43f0*/  IMAD R77, R55.reuse, 0x17, RZ ;  /* 0x00000017374d7824 */ /* 0x040fe200078e02ff */
[CC--:B------:R-:W-:Y:S01]  /*4400*/  LEA R52, P4, R55.reuse, R8.reuse, 0x5 ;  /* 0x0000000837347211 */ /* 0x0c0fe200078828ff */
[----:B------:R-:W-:Y:S01]  /*4410*/  IMAD R109, R55, 0x2e, RZ ;  /* 0x0000002e376d7824 */ /* 0x000fe200078e02ff */
[-C--:B------:R-:W-:Y:S01]  /*4420*/  LEA.HI.X.SX32 R51, R51, R9.reuse, 0x1, P6 ;  /* 0x0000000933337211 */ /* 0x080fe200030f0eff */
[----:B------:R-:W-:Y:S01]  /*4430*/  IMAD R111, R55, 0x30, RZ ;  /* 0x00000030376f7824 */ /* 0x000fe200078e02ff */
[-C--:B------:R-:W-:Y:S01]  /*4440*/  IADD3 R56, P6, R87, R8.reuse, RZ ;  /* 0x0000000857387210 */ /* 0x080fe20007fde0ff */
[C---:B------:R-:W-:Y:S01]  /*4450*/  IMAD R81, R55.reuse, 0x19, RZ ;  /* 0x0000001937517824 */ /* 0x040fe200078e02ff */
[----:B------:R-:W-:Y:S01]  /*4460*/  FSEL R72, R72, -INF , P2 ;  /* 0xff80000048487808 */ /* 0x000fe20001000000 */
[----:B------:R-:W-:Y:S01]  /*4470*/  IMAD R113, R55, 0x32, RZ ;  /* 0x0000003237717824 */ /* 0x000fe200078e02ff */
[----:B------:R-:W-:Y:S01]  /*4480*/  LEA.HI.X.SX32 R57, R57, R9, 0x1, P6 ;  /* 0x0000000939397211 */ /* 0x000fe200030f0eff */
[----:B------:R-:W-:Y:S01]  /*4490*/  IMAD R115, R55, 0x34, RZ ;  /* 0x0000003437737824 */ /* 0x000fe200078e02ff */
[----:B------:R-:W-:Y:S01]  /*44a0*/  IADD3 R60, P6, R97, R8, RZ ;  /* 0x00000008613c7210 */ /* 0x000fe20007fde0ff */
[----:B------:R-:W-:Y:S01]  /*44b0*/  IMAD R85, R55, 0x1b, RZ ;  /* 0x0000001b37557824 */ /* 0x000fe200078e02ff */
[----:B------:R-:W-:Y:S01]  /*44c0*/  FSEL R73, R73, -INF , P1 ;  /* 0xff80000049497808 */ /* 0x000fe20000800000 */
[C---:B------:R-:W-:Y:S01]  /*44d0*/  IMAD R117, R55.reuse, 0x36, RZ ;  /* 0x0000003637757824 */ /* 0x040fe200078e02ff */
[----:B------:R-:W-:Y:S01]  /*44e0*/  FSEL R76, R76, -INF , P0 ;  /* 0xff8000004c4c7808 */ /* 0x000fe20000000000 */
[----:B------:R-:W-:-:S02]  /*44f0*/  IMAD R119, R55, 0x38, RZ ;  /* 0x0000003837777824 */ /* 0x000fc400078e02ff */
[C---:B------:R-:W-:Y:S02]  /*4500*/  IMAD R89, R55.reuse, 0x1d, RZ ;  /* 0x0000001d37597824 */ /* 0x040fe400078e02ff */
[C---:B------:R-:W-:Y:S02]  /*4510*/  IMAD R121, R55.reuse, 0x3a, RZ ;  /* 0x0000003a37797824 */ /* 0x040fe400078e02ff */
[C---:B------:R-:W-:Y:S02]  /*4520*/  IMAD R123, R55.reuse, 0x3c, RZ ;  /* 0x0000003c377b7824 */ /* 0x040fe400078e02ff */
[----:B------:R-:W-:Y:S01]  /*4530*/  IMAD R125, R55, 0x3e, RZ ;  /* 0x0000003e377d7824 */ /* 0x000fe200078e02ff */
[-C--:B------:R-:W-:Y:S01]  /*4540*/  LEA.HI.X.SX32 R55, R53, R9.reuse, 0x1, P5 ;  /* 0x0000000935377211 */ /* 0x080fe200028f0eff */
[----:B0-----:R1:W-:Y:S01]  /*4550*/  STG.E.U16 [R8.64], R12 ;  /* 0x0000000c08007986 */ /* 0x0013e2000c101504 */
[----:B------:R-:W-:Y:S01]  /*4560*/  IADD3 R58, P5, R93, R8, RZ ;  /* 0x000000085d3a7210 */ /* 0x000fe20007fbe0ff */
[----:B------:R-:W-:Y:S01]  /*4570*/  FFMA R6, R73, 0.69314718246459960938, R6 ;  /* 0x3f31721849067823 */ /* 0x000fe20000000006 */
[----:B------:R-:W-:-:S02]  /*4580*/  LEA.HI.X.SX32 R53, R61, R9, 0x1, P4 ;  /* 0x000000093d357211 */ /* 0x000fc400020f0eff */
[-C--:B------:R-:W-:Y:S02]  /*4590*/  LEA.HI.X.SX32 R59, R59, R9.reuse, 0x1, P5 ;  /* 0x000000093b3b7211 */ /* 0x080fe400028f0eff */
[-C--:B------:R-:W-:Y:S02]  /*45a0*/  IADD3 R62, P5, R99, R8.reuse, RZ ;  /* 0x00000008633e7210 */ /* 0x080fe40007fbe0ff */
[-C--:B------:R-:W-:Y:S02]  /*45b0*/  IADD3 R64, P4, R101, R8.reuse, RZ ;  /* 0x0000000865407210 */ /* 0x080fe40007f9e0ff */
[-C--:B------:R-:W-:Y:S02]  /*45c0*/  LEA.HI.X.SX32 R61, R63, R9.reuse, 0x1, P6 ;  /* 0x000000093f3d7211 */ /* 0x080fe400030f0eff */
[----:B------:R-:W-:Y:S02]  /*45d0*/  IADD3 R66, P6, R103, R8, RZ ;  /* 0x0000000867427210 */ /* 0x000fe40007fde0ff */
[----:B------:R-:W-:-:S02]  /*45e0*/  LEA.HI.X.SX32 R63, R65, R9, 0x1, P5 ;  /* 0x00000009413f7211 */ /* 0x000fc400028f0eff */
[-C--:B------:R-:W-:Y:S02]  /*45f0*/  IADD3 R68, P5, R105, R8.reuse, RZ ;  /* 0x0000000869447210 */ /* 0x080fe40007fbe0ff */
[-C--:B------:R-:W-:Y:S02]  /*4600*/  LEA.HI.X.SX32 R65, R67, R9.reuse, 0x1, P4 ;  /* 0x0000000943417211 */ /* 0x080fe400020f0eff */
[----:B------:R-:W-:Y:S02]  /*4610*/  IADD3 R70, P4, R107, R8, RZ ;  /* 0x000000086b467210 */ /* 0x000fe40007f9e0ff */
[-C--:B------:R-:W-:Y:S02]  /*4620*/  LEA.HI.X.SX32 R67, R69, R9.reuse, 0x1, P6 ;  /* 0x0000000945437211 */ /* 0x080fe400030f0eff */
[-C--:B------:R-:W-:Y:S02]  /*4630*/  LEA.HI.X.SX32 R69, R71, R9.reuse, 0x1, P5 ;  /* 0x0000000947457211 */ /* 0x080fe400028f0eff */
[----:B------:R-:W-:-:S02]  /*4640*/  LEA.HI.X.SX32 R71, R75, R9, 0x1, P4 ;  /* 0x000000094b477211 */ /* 0x000fc400020f0eff */
[-C--:B------:R-:W-:Y:S02]  /*4650*/  IADD3 R74, P6, R109, R8.reuse, RZ ;  /* 0x000000086d4a7210 */ /* 0x080fe40007fde0ff */
[-C--:B------:R-:W-:Y:S02]  /*4660*/  IADD3 R78, P5, R111, R8.reuse, RZ ;  /* 0x000000086f4e7210 */ /* 0x080fe40007fbe0ff */
        /* <DEDUP_REMOVED lines=13> */
[----:B------:R-:W-:Y:S02]  /*4740*/  PRMT R4, R12, 0x7632, R4 ;  /* 0x000076320c047816 */ /* 0x000fe40000000004 */
[-C--:B------:R-:W-:Y:S02]  /*4750*/  LEA.HI.X.SX32 R89, R89, R9.reuse, 0x1, P6 ;  /* 0x0000000959597211 */ /* 0x080fe400030f0eff */
[-C--:B------:R-:W-:Y:S01]  /*4760*/  LEA.HI.X.SX32 R93, R93, R9.reuse, 0x1, P5 ;  /* 0x000000095d5d7211 */ /* 0x080fe200028f0eff */
[----:B------:R0:W-:Y:S01]  /*4770*/  STG.E.U16 [R28.64], R4 ;  /* 0x000000041c007986 */ /* 0x0001e2000c101504 */
[----:B------:R-:W-:-:S02]  /*4780*/  LEA.HI.X.SX32 R95, R95, R9, 0x1, P4 ;  /* 0x000000095f5f7211 */ /* 0x000fc400020f0eff */
[----:B-1----:R-:W-:Y:S01]  /*4790*/  PRMT R9, R16, 0x7632, R9 ;  /* 0x0000763210097816 */ /* 0x002fe20000000009 */
[----:B------:R3:W-:Y:S01]  /*47a0*/  STG.E.U16 [R30.64], R16 ;  /* 0x000000101e007986 */ /* 0x0007e2000c101504 */
[----:B--2---:R-:W-:-:S03]  /*47b0*/  PRMT R8, R25, 0x7632, R8 ;  /* 0x0000763219087816 */ /* 0x004fc60000000008 */
[----:B------:R1:W-:Y:S01]  /*47c0*/  STG.E.U16 [R32.64], R9 ;  /* 0x0000000920007986 */ /* 0x0003e2000c101504 */
[----:B0-----:R-:W-:-:S03]  /*47d0*/  PRMT R29, R24, 0x7632, R29 ;  /* 0x00007632181d7816 */ /* 0x001fc6000000001d */
[----:B------:R0:W-:Y:S01]  /*47e0*/  STG.E.U16 [R34.64], R24 ;  /* 0x0000001822007986 */ /* 0x0001e2000c101504 */
[----:B------:R-:W-:Y:S02]  /*47f0*/  PRMT R4, R17, 0x7632, R4 ;  /* 0x0000763211047816 */ /* 0x000fe40000000004 */
[----:B---3--:R-:W-:Y:S01]  /*4800*/  PRMT R31, R20, 0x7632, R31 ;  /* 0x00007632141f7816 */ /* 0x008fe2000000001f */
[----:B------:R2:W-:Y:S01]  /*4810*/  STG.E.U16 [R36.64], R29 ;  /* 0x0000001d24007986 */ /* 0x0005e2000c101504 */
[----:B------:R-:W-:Y:S02]  /*4820*/  PRMT R30, R14, 0x7632, R30 ;  /* 0x000076320e1e7816 */ /* 0x000fe4000000001e */
[----:B-1----:R-:W-:Y:S01]  /*4830*/  PRMT R33, R13, 0x7632, R33 ;  /* 0x000076320d217816 */ /* 0x002fe20000000021 */
[----:B------:R-:W-:Y:S01]  /*4840*/  STG.E.U16 [R38.64], R20 ;  /* 0x0000001426007986 */ /* 0x000fe2000c101504 */
[----:B------:R-:W-:Y:S02]  /*4850*/  PRMT R32, R18, 0x7632, R32 ;  /* 0x0000763212207816 */ /* 0x000fe40000000020 */
[----:B------:R-:W-:Y:S01]  /*4860*/  FSEL R9, R2, -INF , P3 ;  /* 0xff80000002097808 */ /* 0x000fe20001800000 */
[----:B------:R1:W-:Y:S01]  /*4870*/  STG.E.U16 [R40.64], R31 ;  /* 0x0000001f28007986 */ /* 0x0003e2000c101504 */
[----:B0-----:R-:W-:-:S02]  /*4880*/  PRMT R34, R26, 0x7632, R34 ;  /* 0x000076321a227816 */ /* 0x001fc40000000022 */
[----:B------:R-:W-:Y:S01]  /*4890*/  SHF.L.U32 R2, R3, 0x2, RZ ;  /* 0x0000000203027819 */ /* 0x000fe200000006ff */
[----:B------:R0:W-:Y:S01]  /*48a0*/  STG.E.U16 [R42.64], R13 ;  /* 0x0000000d2a007986 */ /* 0x0001e2000c101504 */
[----:B--2---:R-:W-:Y:S01]  /*48b0*/  PRMT R29, R21, 0x7632, R29 ;  /* 0x00007632151d7816 */ /* 0x004fe2000000001d */
[----:B------:R-:W-:Y:S01]  /*48c0*/  IMAD.HI R3, R3, 0x4, RZ ;  /* 0x0000000403037827 */ /* 0x000fe200078e02ff */
[----:B------:R-:W-:Y:S01]  /*48d0*/  PRMT R37, R22, 0x7632, R37 ;  /* 0x0000763216257816 */ /* 0x000fe20000000025 */
[----:B------:R2:W-:Y:S04]  /*48e0*/  STG.E.U16 [R44.64], R33 ;  /* 0x000000212c007986 */ /* 0x0005e8000c101504 */
[----:B------:R3:W-:Y:S01]  /*48f0*/  STG.E.U16 [R46.64], R17 ;  /* 0x000000112e007986 */ /* 0x0007e2000c101504 */
[----:B-1----:R-:W-:-:S03]  /*4900*/  PRMT R40, R15, 0x7632, R40 ;  /* 0x000076320f287816 */ /* 0x002fc60000000028 */
[----:B------:R-:W-:Y:S01]  /*4910*/  STG.E.U16 [R48.64], R4 ;  /* 0x0000000430007986 */ /* 0x000fe2000c101504 */
[----:B0-----:R-:W-:Y:S02]  /*4920*/  PRMT R42, R19, 0x7632, R42 ;  /* 0x00007632132a7816 */ /* 0x001fe4000000002a */
[----:B------:R-:W-:Y:S01]  /*4930*/  SHF.L.U32 R13, R5, 0x2, RZ ;  /* 0x00000002050d7819 */ /* 0x000fe200000006ff */
[----:B------:R-:W-:Y:S01]  /*4940*/  STG.E.U16 [R50.64], R25 ;  /* 0x0000001932007986 */ /* 0x000fe2000c101504 */
[----:B--2---:R-:W-:Y:S02]  /*4950*/  PRMT R44, R27, 0x7632, R44 ;  /* 0x000076321b2c7816 */ /* 0x004fe4000000002c */
[----:B------:R-:W-:Y:S01]  /*4960*/  IADD3 R2, P0, P1, R13, c[0x0][0x180], R2 ;  /* 0x000060000d027a10 */ /* 0x000fe2000791e002 */
[----:B------:R0:W-:Y:S01]  /*4970*/  STG.E.U16 [R54.64], R8 ;  /* 0x0000000836007986 */ /* 0x0001e2000c101504 */
[----:B---3--:R-:W-:-:S03]  /*4980*/  PRMT R47, R23, 0x7632, R47 ;  /* 0x00007632172f7816 */ /* 0x008fc6000000002f */
[----:B------:R-:W-:Y:S04]  /*4990*/  STG.E.U16 [R56.64], R21 ;  /* 0x0000001538007986 */ /* 0x000fe8000c101504 */
[----:B------:R-:W-:Y:S04]  /*49a0*/  STG.E.U16 [R58.64], R29 ;  /* 0x0000001d3a007986 */ /* 0x000fe8000c101504 */
[----:B------:R-:W-:Y:S01]  /*49b0*/  STG.E.U16 [R52.64], R14 ;  /* 0x0000000e34007986 */ /* 0x000fe2000c101504 */
[----:B0-----:R-:W-:Y:S02]  /*49c0*/  FFMA R8, R9, 0.69314718246459960938, R0 ;  /* 0x3f31721809087823 */ /* 0x001fe40000000000 */
[----:B------:R-:W-:Y:S01]  /*49d0*/  FFMA R9, R72, 0.69314718246459960938, R7 ;  /* 0x3f31721848097823 */ /* 0x000fe20000000007 */
[----:B------:R-:W-:Y:S01]  /*49e0*/  STG.E.U16 [R60.64], R30 ;  /* 0x0000001e3c007986 */ /* 0x000fe2000c101504 */
[----:B------:R-:W-:-:S02]  /*49f0*/  FFMA R7, R76, 0.69314718246459960938, R91 ;  /* 0x3f3172184c077823 */ /* 0x000fc4000000005b */
[----:B------:R-:W-:Y:S01]  /*4a00*/  IMAD.HI R0, R5, 0x4, RZ ;  /* 0x0000000405007827 */ /* 0x000fe200078e02ff */
[----:B------:R-:W-:Y:S04]  /*4a10*/  STG.E.U16 [R62.64], R18 ;  /* 0x000000123e007986 */ /* 0x000fe8000c101504 */
[----:B------:R-:W-:Y:S01]  /*4a20*/  STG.E.U16 [R64.64], R32 ;  /* 0x0000002040007986 */ /* 0x000fe2000c101504 */
[----:B------:R-:W-:-:S03]  /*4a30*/  IADD3.X R3, R0, c[0x0][0x184], R3, P0, P1 ;  /* 0x0000610000037a10 */ /* 0x000fc600007e2403 */
[----:B------:R-:W-:Y:S04]  /*4a40*/  STG.E.U16 [R66.64], R26 ;  /* 0x0000001a42007986 */ /* 0x000fe8000c101504 */
        /* <DEDUP_REMOVED lines=11> */
[----:B------:R-:W-:Y:S06]  /*4b00*/  BAR.SYNC.DEFER_BLOCKING 0x0 ;  /* 0x0000000000007b1d */ /* 0x000fec0000010000 */
[----:B------:R-:W-:Y:S04]  /*4b10*/  STS.64 [R10], R8 ;  /* 0x000000080a007388 */ /* 0x000fe80000000a00 */
[----:B------:R-:W-:Y:S04]  /*4b20*/  STS.64 [R10+0x100], R6 ;  /* 0x000100060a007388 */ /* 0x000fe80000000a00 */
[----:B------:R-:W-:Y:S06]  /*4b30*/  BAR.SYNC.DEFER_BLOCKING 0x0 ;  /* 0x0000000000007b1d */ /* 0x000fec0000010000 */
[----:B------:R-:W0:Y:S04]  /*4b40*/  LDS R11, [R11] ;  /* 0x000000000b0b7984 */ /* 0x000e280000000800 */
[----:B0-----:R-:W-:Y:S01]  /*4b50*/  STG.E [R2.64], R11 ;  /* 0x0000000b02007986 */ /* 0x001fe2000c101904 */
[----:B------:R-:W-:Y:S05]  /*4b60*/  EXIT ;  /* 0x000000000000794d */ /* 0x000fea0003800000 */
.L_x_3:
[----:B------:R-:W-:-:S00]  /*4b70*/  BRA `(.L_x_3) ;  /* 0xfffffff000007947 */ /* 0x000fc0000383ffff */
[----:B------:R-:W-:-:S00]  /*4b80*/  NOP ;  /* 0x0000000000007918 */ /* 0x000fc00000000000 */
[----:B------:R-:W-:-:S00]  /*4b90*/  NOP ;  /* 0x0000000000007918 */ /* 0x000fc00000000000 */
[----:B------:R-:W-:-:S00]  /*4ba0*/  NOP ;  /* 0x0000000000007918 */ /* 0x000fc00000000000 */
[----:B------:R-:W-:-:S00]  /*4bb0*/  NOP ;  /* 0x0000000000007918 */ /* 0x000fc00000000000 */
[----:B------:R-:W-:-:S00]  /*4bc0*/  NOP ;  /* 0x0000000000007918 */ /* 0x000fc00000000000 */
[----:B------:R-:W-:-:S00]  /*4bd0*/  NOP ;  /* 0x0000000000007918 */ /* 0x000fc00000000000 */
[----:B------:R-:W-:-:S00]  /*4be0*/  NOP ;  /* 0x0000000000007918 */ /* 0x000fc00000000000 */
[----:B------:R-:W-:-:S00]  /*4bf0*/  NOP ;  /* 0x0000000000007918 */ /* 0x000fc00000000000 */
.L_x_4:


//--------------------- .nv.global.init           --------------------------
	.section	.nv.global.init,"aw",@progbits
.nv.global.init:
	.type		_$_str,@object
	.size		_$_str,(.L_0 - _$_str)
_$_str:
        /*0000*/ 	.byte	0x5f, 0x5f, 0x43, 0x55, 0x44, 0x41, 0x5f, 0x46, 0x54, 0x5a, 0x00
.L_0:


//--------------------- .nv.shared.attn_fwd       --------------------------
	.section	.nv.shared.attn_fwd,"aw",@nobits
	.sectionflags	@""
	.align	16
